//
// Generated by NVIDIA NVVM Compiler
//
// Compiler Build ID: CL-36424714
// Cuda compilation tools, release 13.0, V13.0.88
// Based on NVVM 20.0.0
//

.version 9.0
.target sm_100
.address_size 64

	// .globl	_Z14initGridKernelPhiim
.global .align 4 .b8 precalc_xorwow_matrix[102400];
.global .align 4 .b8 precalc_xorwow_offset_matrix[102400];
.global .align 4 .b8 mrg32k3aM1[2304];
.global .align 4 .b8 mrg32k3aM2[2304];
.global .align 4 .b8 mrg32k3aM1SubSeq[2016];
.global .align 4 .b8 mrg32k3aM2SubSeq[2016];
.global .align 4 .b8 mrg32k3aM1Seq[2304];
.global .align 4 .b8 mrg32k3aM2Seq[2304];
.const .align 8 .b8 __cr_lgamma_table[72];
// _ZZ22gameOfLifeKernelSharedPKhPhiiE4tile has been demoted

.visible .entry _Z14initGridKernelPhiim(
	.param .u64 .ptr .align 1 _Z14initGridKernelPhiim_param_0,
	.param .u32 _Z14initGridKernelPhiim_param_1,
	.param .u32 _Z14initGridKernelPhiim_param_2,
	.param .u64 _Z14initGridKernelPhiim_param_3
)
{
	.local .align 8 .b8 	__local_depot0[48];
	.reg .b64 	%SP;
	.reg .b64 	%SPL;
	.reg .pred 	%p<67>;
	.reg .b16 	%rs<2>;
	.reg .b32 	%r<1207>;
	.reg .b32 	%f<3>;
	.reg .b64 	%rd<27>;

	mov.u64 	%SPL, __local_depot0;
	ld.param.u64 	%rd10, [_Z14initGridKernelPhiim_param_0];
	ld.param.u32 	%r542, [_Z14initGridKernelPhiim_param_1];
	ld.param.u32 	%r543, [_Z14initGridKernelPhiim_param_2];
	ld.param.u64 	%rd11, [_Z14initGridKernelPhiim_param_3];
	mov.u32 	%r545, %ctaid.x;
	mov.u32 	%r546, %ntid.x;
	mov.u32 	%r547, %tid.x;
	mad.lo.s32 	%r1, %r545, %r546, %r547;
	mov.u32 	%r548, %ctaid.y;
	mov.u32 	%r549, %ntid.y;
	mov.u32 	%r550, %tid.y;
	mad.lo.s32 	%r551, %r548, %r549, %r550;
	setp.ge.s32 	%p1, %r1, %r542;
	setp.ge.s32 	%p2, %r551, %r543;
	or.pred  	%p3, %p1, %p2;
	@%p3 bra 	$L__BB0_117;
	add.u64 	%rd1, %SPL, 0;
	mad.lo.s32 	%r552, %r542, %r551, %r1;
	cvt.s64.s32 	%rd2, %r552;
	cvt.u32.u64 	%r553, %rd11;
	xor.b32  	%r554, %r553, -1429050551;
	mul.lo.s32 	%r555, %r554, 1099087573;
	{ .reg .b32 tmp; mov.b64 {tmp, %r556}, %rd11; }
	xor.b32  	%r557, %r556, -136515619;
	mul.lo.s32 	%r558, %r557, -1703105765;
	add.s32 	%r559, %r555, %r558;
	add.s32 	%r3, %r559, 6615241;
	add.s32 	%r943, %r555, 123456789;
	st.local.v2.u32 	[%rd1], {%r3, %r943};
	xor.b32  	%r560, %r555, 362436069;
	add.s32 	%r561, %r558, 521288629;
	st.local.v2.u32 	[%rd1+8], {%r560, %r561};
	xor.b32  	%r562, %r558, 88675123;
	add.s32 	%r939, %r555, 5783321;
	st.local.v2.u32 	[%rd1+16], {%r562, %r939};
	setp.eq.s32 	%p4, %r552, 0;
	@%p4 bra 	$L__BB0_116;
	mov.b32 	%r926, 0;
	mov.u64 	%rd26, %rd2;
$L__BB0_3:
	mov.u64 	%rd3, %rd26;
	and.b64  	%rd4, %rd3, 3;
	setp.eq.s64 	%p5, %rd4, 0;
	@%p5 bra 	$L__BB0_115;
	mul.wide.u32 	%rd13, %r926, 3200;
	mov.u64 	%rd14, precalc_xorwow_matrix;
	add.s64 	%rd5, %rd14, %rd13;
	mov.b32 	%r939, 0;
	mov.u32 	%r940, %r939;
	mov.u32 	%r941, %r939;
	mov.u32 	%r942, %r939;
	mov.u32 	%r943, %r939;
	mov.u32 	%r932, %r939;
$L__BB0_5:
	mul.wide.u32 	%rd15, %r932, 4;
	add.s64 	%rd16, %rd1, %rd15;
	ld.local.u32 	%r15, [%rd16+4];
	shl.b32 	%r16, %r932, 5;
	mov.b32 	%r938, 0;
$L__BB0_6:
	.pragma "nounroll";
	shr.u32 	%r566, %r15, %r938;
	and.b32  	%r567, %r566, 1;
	setp.eq.b32 	%p6, %r567, 1;
	not.pred 	%p7, %p6;
	add.s32 	%r568, %r16, %r938;
	mul.lo.s32 	%r569, %r568, 5;
	mul.wide.u32 	%rd17, %r569, 4;
	add.s64 	%rd6, %rd5, %rd17;
	@%p7 bra 	$L__BB0_8;
	ld.global.u32 	%r570, [%rd6];
	xor.b32  	%r943, %r943, %r570;
	ld.global.u32 	%r571, [%rd6+4];
	xor.b32  	%r942, %r942, %r571;
	ld.global.u32 	%r572, [%rd6+8];
	xor.b32  	%r941, %r941, %r572;
	ld.global.u32 	%r573, [%rd6+12];
	xor.b32  	%r940, %r940, %r573;
	ld.global.u32 	%r574, [%rd6+16];
	xor.b32  	%r939, %r939, %r574;
$L__BB0_8:
	and.b32  	%r576, %r566, 2;
	setp.eq.s32 	%p8, %r576, 0;
	@%p8 bra 	$L__BB0_10;
	ld.global.u32 	%r577, [%rd6+20];
	xor.b32  	%r943, %r943, %r577;
	ld.global.u32 	%r578, [%rd6+24];
	xor.b32  	%r942, %r942, %r578;
	ld.global.u32 	%r579, [%rd6+28];
	xor.b32  	%r941, %r941, %r579;
	ld.global.u32 	%r580, [%rd6+32];
	xor.b32  	%r940, %r940, %r580;
	ld.global.u32 	%r581, [%rd6+36];
	xor.b32  	%r939, %r939, %r581;
$L__BB0_10:
	and.b32  	%r583, %r566, 4;
	setp.eq.s32 	%p9, %r583, 0;
	@%p9 bra 	$L__BB0_12;
	ld.global.u32 	%r584, [%rd6+40];
	xor.b32  	%r943, %r943, %r584;
	ld.global.u32 	%r585, [%rd6+44];
	xor.b32  	%r942, %r942, %r585;
	ld.global.u32 	%r586, [%rd6+48];
	xor.b32  	%r941, %r941, %r586;
	ld.global.u32 	%r587, [%rd6+52];
	xor.b32  	%r940, %r940, %r587;
	ld.global.u32 	%r588, [%rd6+56];
	xor.b32  	%r939, %r939, %r588;
$L__BB0_12:
	and.b32  	%r590, %r566, 8;
	setp.eq.s32 	%p10, %r590, 0;
	@%p10 bra 	$L__BB0_14;
	ld.global.u32 	%r591, [%rd6+60];
	xor.b32  	%r943, %r943, %r591;
	ld.global.u32 	%r592, [%rd6+64];
	xor.b32  	%r942, %r942, %r592;
	ld.global.u32 	%r593, [%rd6+68];
	xor.b32  	%r941, %r941, %r593;
	ld.global.u32 	%r594, [%rd6+72];
	xor.b32  	%r940, %r940, %r594;
	ld.global.u32 	%r595, [%rd6+76];
	xor.b32  	%r939, %r939, %r595;
$L__BB0_14:
	and.b32  	%r597, %r566, 16;
	setp.eq.s32 	%p11, %r597, 0;
	@%p11 bra 	$L__BB0_16;
	ld.global.u32 	%r598, [%rd6+80];
	xor.b32  	%r943, %r943, %r598;
	ld.global.u32 	%r599, [%rd6+84];
	xor.b32  	%r942, %r942, %r599;
	ld.global.u32 	%r600, [%rd6+88];
	xor.b32  	%r941, %r941, %r600;
	ld.global.u32 	%r601, [%rd6+92];
	xor.b32  	%r940, %r940, %r601;
	ld.global.u32 	%r602, [%rd6+96];
	xor.b32  	%r939, %r939, %r602;
$L__BB0_16:
	and.b32  	%r604, %r566, 32;
	setp.eq.s32 	%p12, %r604, 0;
	@%p12 bra 	$L__BB0_18;
	ld.global.u32 	%r605, [%rd6+100];
	xor.b32  	%r943, %r943, %r605;
	ld.global.u32 	%r606, [%rd6+104];
	xor.b32  	%r942, %r942, %r606;
	ld.global.u32 	%r607, [%rd6+108];
	xor.b32  	%r941, %r941, %r607;
	ld.global.u32 	%r608, [%rd6+112];
	xor.b32  	%r940, %r940, %r608;
	ld.global.u32 	%r609, [%rd6+116];
	xor.b32  	%r939, %r939, %r609;
$L__BB0_18:
	and.b32  	%r611, %r566, 64;
	setp.eq.s32 	%p13, %r611, 0;
	@%p13 bra 	$L__BB0_20;
	ld.global.u32 	%r612, [%rd6+120];
	xor.b32  	%r943, %r943, %r612;
	ld.global.u32 	%r613, [%rd6+124];
	xor.b32  	%r942, %r942, %r613;
	ld.global.u32 	%r614, [%rd6+128];
	xor.b32  	%r941, %r941, %r614;
	ld.global.u32 	%r615, [%rd6+132];
	xor.b32  	%r940, %r940, %r615;
	ld.global.u32 	%r616, [%rd6+136];
	xor.b32  	%r939, %r939, %r616;
$L__BB0_20:
	and.b32  	%r618, %r566, 128;
	setp.eq.s32 	%p14, %r618, 0;
	@%p14 bra 	$L__BB0_22;
	ld.global.u32 	%r619, [%rd6+140];
	xor.b32  	%r943, %r943, %r619;
	ld.global.u32 	%r620, [%rd6+144];
	xor.b32  	%r942, %r942, %r620;
	ld.global.u32 	%r621, [%rd6+148];
	xor.b32  	%r941, %r941, %r621;
	ld.global.u32 	%r622, [%rd6+152];
	xor.b32  	%r940, %r940, %r622;
	ld.global.u32 	%r623, [%rd6+156];
	xor.b32  	%r939, %r939, %r623;
$L__BB0_22:
	and.b32  	%r625, %r566, 256;
	setp.eq.s32 	%p15, %r625, 0;
	@%p15 bra 	$L__BB0_24;
	ld.global.u32 	%r626, [%rd6+160];
	xor.b32  	%r943, %r943, %r626;
	ld.global.u32 	%r627, [%rd6+164];
	xor.b32  	%r942, %r942, %r627;
	ld.global.u32 	%r628, [%rd6+168];
	xor.b32  	%r941, %r941, %r628;
	ld.global.u32 	%r629, [%rd6+172];
	xor.b32  	%r940, %r940, %r629;
	ld.global.u32 	%r630, [%rd6+176];
	xor.b32  	%r939, %r939, %r630;
$L__BB0_24:
	and.b32  	%r632, %r566, 512;
	setp.eq.s32 	%p16, %r632, 0;
	@%p16 bra 	$L__BB0_26;
	ld.global.u32 	%r633, [%rd6+180];
	xor.b32  	%r943, %r943, %r633;
	ld.global.u32 	%r634, [%rd6+184];
	xor.b32  	%r942, %r942, %r634;
	ld.global.u32 	%r635, [%rd6+188];
	xor.b32  	%r941, %r941, %r635;
	ld.global.u32 	%r636, [%rd6+192];
	xor.b32  	%r940, %r940, %r636;
	ld.global.u32 	%r637, [%rd6+196];
	xor.b32  	%r939, %r939, %r637;
$L__BB0_26:
	and.b32  	%r639, %r566, 1024;
	setp.eq.s32 	%p17, %r639, 0;
	@%p17 bra 	$L__BB0_28;
	ld.global.u32 	%r640, [%rd6+200];
	xor.b32  	%r943, %r943, %r640;
	ld.global.u32 	%r641, [%rd6+204];
	xor.b32  	%r942, %r942, %r641;
	ld.global.u32 	%r642, [%rd6+208];
	xor.b32  	%r941, %r941, %r642;
	ld.global.u32 	%r643, [%rd6+212];
	xor.b32  	%r940, %r940, %r643;
	ld.global.u32 	%r644, [%rd6+216];
	xor.b32  	%r939, %r939, %r644;
$L__BB0_28:
	and.b32  	%r646, %r566, 2048;
	setp.eq.s32 	%p18, %r646, 0;
	@%p18 bra 	$L__BB0_30;
	ld.global.u32 	%r647, [%rd6+220];
	xor.b32  	%r943, %r943, %r647;
	ld.global.u32 	%r648, [%rd6+224];
	xor.b32  	%r942, %r942, %r648;
	ld.global.u32 	%r649, [%rd6+228];
	xor.b32  	%r941, %r941, %r649;
	ld.global.u32 	%r650, [%rd6+232];
	xor.b32  	%r940, %r940, %r650;
	ld.global.u32 	%r651, [%rd6+236];
	xor.b32  	%r939, %r939, %r651;
$L__BB0_30:
	and.b32  	%r653, %r566, 4096;
	setp.eq.s32 	%p19, %r653, 0;
	@%p19 bra 	$L__BB0_32;
	ld.global.u32 	%r654, [%rd6+240];
	xor.b32  	%r943, %r943, %r654;
	ld.global.u32 	%r655, [%rd6+244];
	xor.b32  	%r942, %r942, %r655;
	ld.global.u32 	%r656, [%rd6+248];
	xor.b32  	%r941, %r941, %r656;
	ld.global.u32 	%r657, [%rd6+252];
	xor.b32  	%r940, %r940, %r657;
	ld.global.u32 	%r658, [%rd6+256];
	xor.b32  	%r939, %r939, %r658;
$L__BB0_32:
	and.b32  	%r660, %r566, 8192;
	setp.eq.s32 	%p20, %r660, 0;
	@%p20 bra 	$L__BB0_34;
	ld.global.u32 	%r661, [%rd6+260];
	xor.b32  	%r943, %r943, %r661;
	ld.global.u32 	%r662, [%rd6+264];
	xor.b32  	%r942, %r942, %r662;
	ld.global.u32 	%r663, [%rd6+268];
	xor.b32  	%r941, %r941, %r663;
	ld.global.u32 	%r664, [%rd6+272];
	xor.b32  	%r940, %r940, %r664;
	ld.global.u32 	%r665, [%rd6+276];
	xor.b32  	%r939, %r939, %r665;
$L__BB0_34:
	and.b32  	%r667, %r566, 16384;
	setp.eq.s32 	%p21, %r667, 0;
	@%p21 bra 	$L__BB0_36;
	ld.global.u32 	%r668, [%rd6+280];
	xor.b32  	%r943, %r943, %r668;
	ld.global.u32 	%r669, [%rd6+284];
	xor.b32  	%r942, %r942, %r669;
	ld.global.u32 	%r670, [%rd6+288];
	xor.b32  	%r941, %r941, %r670;
	ld.global.u32 	%r671, [%rd6+292];
	xor.b32  	%r940, %r940, %r671;
	ld.global.u32 	%r672, [%rd6+296];
	xor.b32  	%r939, %r939, %r672;
$L__BB0_36:
	and.b32  	%r674, %r566, 32768;
	setp.eq.s32 	%p22, %r674, 0;
	@%p22 bra 	$L__BB0_38;
	ld.global.u32 	%r675, [%rd6+300];
	xor.b32  	%r943, %r943, %r675;
	ld.global.u32 	%r676, [%rd6+304];
	xor.b32  	%r942, %r942, %r676;
	ld.global.u32 	%r677, [%rd6+308];
	xor.b32  	%r941, %r941, %r677;
	ld.global.u32 	%r678, [%rd6+312];
	xor.b32  	%r940, %r940, %r678;
	ld.global.u32 	%r679, [%rd6+316];
	xor.b32  	%r939, %r939, %r679;
$L__BB0_38:
	add.s32 	%r938, %r938, 16;
	setp.ne.s32 	%p23, %r938, 32;
	@%p23 bra 	$L__BB0_6;
	mad.lo.s32 	%r680, %r932, -31, %r16;
	add.s32 	%r932, %r680, 1;
	setp.ne.s32 	%p24, %r932, 5;
	@%p24 bra 	$L__BB0_5;
	st.local.u32 	[%rd1+4], %r943;
	st.local.v2.u32 	[%rd1+8], {%r942, %r941};
	st.local.v2.u32 	[%rd1+16], {%r940, %r939};
	setp.eq.s64 	%p25, %rd4, 1;
	@%p25 bra 	$L__BB0_115;
	mov.b32 	%r939, 0;
	mov.u32 	%r1032, %r939;
	mov.u32 	%r1033, %r939;
	mov.u32 	%r1034, %r939;
	mov.u32 	%r943, %r939;
	mov.u32 	%r1024, %r939;
$L__BB0_42:
	mul.wide.u32 	%rd18, %r1024, 4;
	add.s64 	%rd19, %rd1, %rd18;
	ld.local.u32 	%r191, [%rd19+4];
	shl.b32 	%r192, %r1024, 5;
	mov.b32 	%r1030, 0;
$L__BB0_43:
	.pragma "nounroll";
	shr.u32 	%r683, %r191, %r1030;
	and.b32  	%r684, %r683, 1;
	setp.eq.b32 	%p26, %r684, 1;
	not.pred 	%p27, %p26;
	add.s32 	%r685, %r192, %r1030;
	mul.lo.s32 	%r686, %r685, 5;
	mul.wide.u32 	%rd20, %r686, 4;
	add.s64 	%rd7, %rd5, %rd20;
	@%p27 bra 	$L__BB0_45;
	ld.global.u32 	%r687, [%rd7];
	xor.b32  	%r943, %r943, %r687;
	ld.global.u32 	%r688, [%rd7+4];
	xor.b32  	%r1034, %r1034, %r688;
	ld.global.u32 	%r689, [%rd7+8];
	xor.b32  	%r1033, %r1033, %r689;
	ld.global.u32 	%r690, [%rd7+12];
	xor.b32  	%r1032, %r1032, %r690;
	ld.global.u32 	%r691, [%rd7+16];
	xor.b32  	%r939, %r939, %r691;
$L__BB0_45:
	and.b32  	%r693, %r683, 2;
	setp.eq.s32 	%p28, %r693, 0;
	@%p28 bra 	$L__BB0_47;
	ld.global.u32 	%r694, [%rd7+20];
	xor.b32  	%r943, %r943, %r694;
	ld.global.u32 	%r695, [%rd7+24];
	xor.b32  	%r1034, %r1034, %r695;
	ld.global.u32 	%r696, [%rd7+28];
	xor.b32  	%r1033, %r1033, %r696;
	ld.global.u32 	%r697, [%rd7+32];
	xor.b32  	%r1032, %r1032, %r697;
	ld.global.u32 	%r698, [%rd7+36];
	xor.b32  	%r939, %r939, %r698;
$L__BB0_47:
	and.b32  	%r700, %r683, 4;
	setp.eq.s32 	%p29, %r700, 0;
	@%p29 bra 	$L__BB0_49;
	ld.global.u32 	%r701, [%rd7+40];
	xor.b32  	%r943, %r943, %r701;
	ld.global.u32 	%r702, [%rd7+44];
	xor.b32  	%r1034, %r1034, %r702;
	ld.global.u32 	%r703, [%rd7+48];
	xor.b32  	%r1033, %r1033, %r703;
	ld.global.u32 	%r704, [%rd7+52];
	xor.b32  	%r1032, %r1032, %r704;
	ld.global.u32 	%r705, [%rd7+56];
	xor.b32  	%r939, %r939, %r705;
$L__BB0_49:
	and.b32  	%r707, %r683, 8;
	setp.eq.s32 	%p30, %r707, 0;
	@%p30 bra 	$L__BB0_51;
	ld.global.u32 	%r708, [%rd7+60];
	xor.b32  	%r943, %r943, %r708;
	ld.global.u32 	%r709, [%rd7+64];
	xor.b32  	%r1034, %r1034, %r709;
	ld.global.u32 	%r710, [%rd7+68];
	xor.b32  	%r1033, %r1033, %r710;
	ld.global.u32 	%r711, [%rd7+72];
	xor.b32  	%r1032, %r1032, %r711;
	ld.global.u32 	%r712, [%rd7+76];
	xor.b32  	%r939, %r939, %r712;
$L__BB0_51:
	and.b32  	%r714, %r683, 16;
	setp.eq.s32 	%p31, %r714, 0;
	@%p31 bra 	$L__BB0_53;
	ld.global.u32 	%r715, [%rd7+80];
	xor.b32  	%r943, %r943, %r715;
	ld.global.u32 	%r716, [%rd7+84];
	xor.b32  	%r1034, %r1034, %r716;
	ld.global.u32 	%r717, [%rd7+88];
	xor.b32  	%r1033, %r1033, %r717;
	ld.global.u32 	%r718, [%rd7+92];
	xor.b32  	%r1032, %r1032, %r718;
	ld.global.u32 	%r719, [%rd7+96];
	xor.b32  	%r939, %r939, %r719;
$L__BB0_53:
	and.b32  	%r721, %r683, 32;
	setp.eq.s32 	%p32, %r721, 0;
	@%p32 bra 	$L__BB0_55;
	ld.global.u32 	%r722, [%rd7+100];
	xor.b32  	%r943, %r943, %r722;
	ld.global.u32 	%r723, [%rd7+104];
	xor.b32  	%r1034, %r1034, %r723;
	ld.global.u32 	%r724, [%rd7+108];
	xor.b32  	%r1033, %r1033, %r724;
	ld.global.u32 	%r725, [%rd7+112];
	xor.b32  	%r1032, %r1032, %r725;
	ld.global.u32 	%r726, [%rd7+116];
	xor.b32  	%r939, %r939, %r726;
$L__BB0_55:
	and.b32  	%r728, %r683, 64;
	setp.eq.s32 	%p33, %r728, 0;
	@%p33 bra 	$L__BB0_57;
	ld.global.u32 	%r729, [%rd7+120];
	xor.b32  	%r943, %r943, %r729;
	ld.global.u32 	%r730, [%rd7+124];
	xor.b32  	%r1034, %r1034, %r730;
	ld.global.u32 	%r731, [%rd7+128];
	xor.b32  	%r1033, %r1033, %r731;
	ld.global.u32 	%r732, [%rd7+132];
	xor.b32  	%r1032, %r1032, %r732;
	ld.global.u32 	%r733, [%rd7+136];
	xor.b32  	%r939, %r939, %r733;
$L__BB0_57:
	and.b32  	%r735, %r683, 128;
	setp.eq.s32 	%p34, %r735, 0;
	@%p34 bra 	$L__BB0_59;
	ld.global.u32 	%r736, [%rd7+140];
	xor.b32  	%r943, %r943, %r736;
	ld.global.u32 	%r737, [%rd7+144];
	xor.b32  	%r1034, %r1034, %r737;
	ld.global.u32 	%r738, [%rd7+148];
	xor.b32  	%r1033, %r1033, %r738;
	ld.global.u32 	%r739, [%rd7+152];
	xor.b32  	%r1032, %r1032, %r739;
	ld.global.u32 	%r740, [%rd7+156];
	xor.b32  	%r939, %r939, %r740;
$L__BB0_59:
	and.b32  	%r742, %r683, 256;
	setp.eq.s32 	%p35, %r742, 0;
	@%p35 bra 	$L__BB0_61;
	ld.global.u32 	%r743, [%rd7+160];
	xor.b32  	%r943, %r943, %r743;
	ld.global.u32 	%r744, [%rd7+164];
	xor.b32  	%r1034, %r1034, %r744;
	ld.global.u32 	%r745, [%rd7+168];
	xor.b32  	%r1033, %r1033, %r745;
	ld.global.u32 	%r746, [%rd7+172];
	xor.b32  	%r1032, %r1032, %r746;
	ld.global.u32 	%r747, [%rd7+176];
	xor.b32  	%r939, %r939, %r747;
$L__BB0_61:
	and.b32  	%r749, %r683, 512;
	setp.eq.s32 	%p36, %r749, 0;
	@%p36 bra 	$L__BB0_63;
	ld.global.u32 	%r750, [%rd7+180];
	xor.b32  	%r943, %r943, %r750;
	ld.global.u32 	%r751, [%rd7+184];
	xor.b32  	%r1034, %r1034, %r751;
	ld.global.u32 	%r752, [%rd7+188];
	xor.b32  	%r1033, %r1033, %r752;
	ld.global.u32 	%r753, [%rd7+192];
	xor.b32  	%r1032, %r1032, %r753;
	ld.global.u32 	%r754, [%rd7+196];
	xor.b32  	%r939, %r939, %r754;
$L__BB0_63:
	and.b32  	%r756, %r683, 1024;
	setp.eq.s32 	%p37, %r756, 0;
	@%p37 bra 	$L__BB0_65;
	ld.global.u32 	%r757, [%rd7+200];
	xor.b32  	%r943, %r943, %r757;
	ld.global.u32 	%r758, [%rd7+204];
	xor.b32  	%r1034, %r1034, %r758;
	ld.global.u32 	%r759, [%rd7+208];
	xor.b32  	%r1033, %r1033, %r759;
	ld.global.u32 	%r760, [%rd7+212];
	xor.b32  	%r1032, %r1032, %r760;
	ld.global.u32 	%r761, [%rd7+216];
	xor.b32  	%r939, %r939, %r761;
$L__BB0_65:
	and.b32  	%r763, %r683, 2048;
	setp.eq.s32 	%p38, %r763, 0;
	@%p38 bra 	$L__BB0_67;
	ld.global.u32 	%r764, [%rd7+220];
	xor.b32  	%r943, %r943, %r764;
	ld.global.u32 	%r765, [%rd7+224];
	xor.b32  	%r1034, %r1034, %r765;
	ld.global.u32 	%r766, [%rd7+228];
	xor.b32  	%r1033, %r1033, %r766;
	ld.global.u32 	%r767, [%rd7+232];
	xor.b32  	%r1032, %r1032, %r767;
	ld.global.u32 	%r768, [%rd7+236];
	xor.b32  	%r939, %r939, %r768;
$L__BB0_67:
	and.b32  	%r770, %r683, 4096;
	setp.eq.s32 	%p39, %r770, 0;
	@%p39 bra 	$L__BB0_69;
	ld.global.u32 	%r771, [%rd7+240];
	xor.b32  	%r943, %r943, %r771;
	ld.global.u32 	%r772, [%rd7+244];
	xor.b32  	%r1034, %r1034, %r772;
	ld.global.u32 	%r773, [%rd7+248];
	xor.b32  	%r1033, %r1033, %r773;
	ld.global.u32 	%r774, [%rd7+252];
	xor.b32  	%r1032, %r1032, %r774;
	ld.global.u32 	%r775, [%rd7+256];
	xor.b32  	%r939, %r939, %r775;
$L__BB0_69:
	and.b32  	%r777, %r683, 8192;
	setp.eq.s32 	%p40, %r777, 0;
	@%p40 bra 	$L__BB0_71;
	ld.global.u32 	%r778, [%rd7+260];
	xor.b32  	%r943, %r943, %r778;
	ld.global.u32 	%r779, [%rd7+264];
	xor.b32  	%r1034, %r1034, %r779;
	ld.global.u32 	%r780, [%rd7+268];
	xor.b32  	%r1033, %r1033, %r780;
	ld.global.u32 	%r781, [%rd7+272];
	xor.b32  	%r1032, %r1032, %r781;
	ld.global.u32 	%r782, [%rd7+276];
	xor.b32  	%r939, %r939, %r782;
$L__BB0_71:
	and.b32  	%r784, %r683, 16384;
	setp.eq.s32 	%p41, %r784, 0;
	@%p41 bra 	$L__BB0_73;
	ld.global.u32 	%r785, [%rd7+280];
	xor.b32  	%r943, %r943, %r785;
	ld.global.u32 	%r786, [%rd7+284];
	xor.b32  	%r1034, %r1034, %r786;
	ld.global.u32 	%r787, [%rd7+288];
	xor.b32  	%r1033, %r1033, %r787;
	ld.global.u32 	%r788, [%rd7+292];
	xor.b32  	%r1032, %r1032, %r788;
	ld.global.u32 	%r789, [%rd7+296];
	xor.b32  	%r939, %r939, %r789;
$L__BB0_73:
	and.b32  	%r791, %r683, 32768;
	setp.eq.s32 	%p42, %r791, 0;
	@%p42 bra 	$L__BB0_75;
	ld.global.u32 	%r792, [%rd7+300];
	xor.b32  	%r943, %r943, %r792;
	ld.global.u32 	%r793, [%rd7+304];
	xor.b32  	%r1034, %r1034, %r793;
	ld.global.u32 	%r794, [%rd7+308];
	xor.b32  	%r1033, %r1033, %r794;
	ld.global.u32 	%r795, [%rd7+312];
	xor.b32  	%r1032, %r1032, %r795;
	ld.global.u32 	%r796, [%rd7+316];
	xor.b32  	%r939, %r939, %r796;
$L__BB0_75:
	add.s32 	%r1030, %r1030, 16;
	setp.ne.s32 	%p43, %r1030, 32;
	@%p43 bra 	$L__BB0_43;
	mad.lo.s32 	%r797, %r1024, -31, %r192;
	add.s32 	%r1024, %r797, 1;
	setp.ne.s32 	%p44, %r1024, 5;
	@%p44 bra 	$L__BB0_42;
	st.local.u32 	[%rd1+4], %r943;
	st.local.v2.u32 	[%rd1+8], {%r1034, %r1033};
	st.local.v2.u32 	[%rd1+16], {%r1032, %r939};
	setp.ne.s64 	%p45, %rd4, 3;
	@%p45 bra 	$L__BB0_115;
	mov.b32 	%r939, 0;
	mov.u32 	%r1124, %r939;
	mov.u32 	%r1125, %r939;
	mov.u32 	%r1126, %r939;
	mov.u32 	%r943, %r939;
	mov.u32 	%r1116, %r939;
$L__BB0_79:
	mul.wide.u32 	%rd21, %r1116, 4;
	add.s64 	%rd22, %rd1, %rd21;
	ld.local.u32 	%r367, [%rd22+4];
	shl.b32 	%r368, %r1116, 5;
	mov.b32 	%r1122, 0;
$L__BB0_80:
	.pragma "nounroll";
	shr.u32 	%r800, %r367, %r1122;
	and.b32  	%r801, %r800, 1;
	setp.eq.b32 	%p46, %r801, 1;
	not.pred 	%p47, %p46;
	add.s32 	%r802, %r368, %r1122;
	mul.lo.s32 	%r803, %r802, 5;
	mul.wide.u32 	%rd23, %r803, 4;
	add.s64 	%rd8, %rd5, %rd23;
	@%p47 bra 	$L__BB0_82;
	ld.global.u32 	%r804, [%rd8];
	xor.b32  	%r943, %r943, %r804;
	ld.global.u32 	%r805, [%rd8+4];
	xor.b32  	%r1126, %r1126, %r805;
	ld.global.u32 	%r806, [%rd8+8];
	xor.b32  	%r1125, %r1125, %r806;
	ld.global.u32 	%r807, [%rd8+12];
	xor.b32  	%r1124, %r1124, %r807;
	ld.global.u32 	%r808, [%rd8+16];
	xor.b32  	%r939, %r939, %r808;
$L__BB0_82:
	and.b32  	%r810, %r800, 2;
	setp.eq.s32 	%p48, %r810, 0;
	@%p48 bra 	$L__BB0_84;
	ld.global.u32 	%r811, [%rd8+20];
	xor.b32  	%r943, %r943, %r811;
	ld.global.u32 	%r812, [%rd8+24];
	xor.b32  	%r1126, %r1126, %r812;
	ld.global.u32 	%r813, [%rd8+28];
	xor.b32  	%r1125, %r1125, %r813;
	ld.global.u32 	%r814, [%rd8+32];
	xor.b32  	%r1124, %r1124, %r814;
	ld.global.u32 	%r815, [%rd8+36];
	xor.b32  	%r939, %r939, %r815;
$L__BB0_84:
	and.b32  	%r817, %r800, 4;
	setp.eq.s32 	%p49, %r817, 0;
	@%p49 bra 	$L__BB0_86;
	ld.global.u32 	%r818, [%rd8+40];
	xor.b32  	%r943, %r943, %r818;
	ld.global.u32 	%r819, [%rd8+44];
	xor.b32  	%r1126, %r1126, %r819;
	ld.global.u32 	%r820, [%rd8+48];
	xor.b32  	%r1125, %r1125, %r820;
	ld.global.u32 	%r821, [%rd8+52];
	xor.b32  	%r1124, %r1124, %r821;
	ld.global.u32 	%r822, [%rd8+56];
	xor.b32  	%r939, %r939, %r822;
$L__BB0_86:
	and.b32  	%r824, %r800, 8;
	setp.eq.s32 	%p50, %r824, 0;
	@%p50 bra 	$L__BB0_88;
	ld.global.u32 	%r825, [%rd8+60];
	xor.b32  	%r943, %r943, %r825;
	ld.global.u32 	%r826, [%rd8+64];
	xor.b32  	%r1126, %r1126, %r826;
	ld.global.u32 	%r827, [%rd8+68];
	xor.b32  	%r1125, %r1125, %r827;
	ld.global.u32 	%r828, [%rd8+72];
	xor.b32  	%r1124, %r1124, %r828;
	ld.global.u32 	%r829, [%rd8+76];
	xor.b32  	%r939, %r939, %r829;
$L__BB0_88:
	and.b32  	%r831, %r800, 16;
	setp.eq.s32 	%p51, %r831, 0;
	@%p51 bra 	$L__BB0_90;
	ld.global.u32 	%r832, [%rd8+80];
	xor.b32  	%r943, %r943, %r832;
	ld.global.u32 	%r833, [%rd8+84];
	xor.b32  	%r1126, %r1126, %r833;
	ld.global.u32 	%r834, [%rd8+88];
	xor.b32  	%r1125, %r1125, %r834;
	ld.global.u32 	%r835, [%rd8+92];
	xor.b32  	%r1124, %r1124, %r835;
	ld.global.u32 	%r836, [%rd8+96];
	xor.b32  	%r939, %r939, %r836;
$L__BB0_90:
	and.b32  	%r838, %r800, 32;
	setp.eq.s32 	%p52, %r838, 0;
	@%p52 bra 	$L__BB0_92;
	ld.global.u32 	%r839, [%rd8+100];
	xor.b32  	%r943, %r943, %r839;
	ld.global.u32 	%r840, [%rd8+104];
	xor.b32  	%r1126, %r1126, %r840;
	ld.global.u32 	%r841, [%rd8+108];
	xor.b32  	%r1125, %r1125, %r841;
	ld.global.u32 	%r842, [%rd8+112];
	xor.b32  	%r1124, %r1124, %r842;
	ld.global.u32 	%r843, [%rd8+116];
	xor.b32  	%r939, %r939, %r843;
$L__BB0_92:
	and.b32  	%r845, %r800, 64;
	setp.eq.s32 	%p53, %r845, 0;
	@%p53 bra 	$L__BB0_94;
	ld.global.u32 	%r846, [%rd8+120];
	xor.b32  	%r943, %r943, %r846;
	ld.global.u32 	%r847, [%rd8+124];
	xor.b32  	%r1126, %r1126, %r847;
	ld.global.u32 	%r848, [%rd8+128];
	xor.b32  	%r1125, %r1125, %r848;
	ld.global.u32 	%r849, [%rd8+132];
	xor.b32  	%r1124, %r1124, %r849;
	ld.global.u32 	%r850, [%rd8+136];
	xor.b32  	%r939, %r939, %r850;
$L__BB0_94:
	and.b32  	%r852, %r800, 128;
	setp.eq.s32 	%p54, %r852, 0;
	@%p54 bra 	$L__BB0_96;
	ld.global.u32 	%r853, [%rd8+140];
	xor.b32  	%r943, %r943, %r853;
	ld.global.u32 	%r854, [%rd8+144];
	xor.b32  	%r1126, %r1126, %r854;
	ld.global.u32 	%r855, [%rd8+148];
	xor.b32  	%r1125, %r1125, %r855;
	ld.global.u32 	%r856, [%rd8+152];
	xor.b32  	%r1124, %r1124, %r856;
	ld.global.u32 	%r857, [%rd8+156];
	xor.b32  	%r939, %r939, %r857;
$L__BB0_96:
	and.b32  	%r859, %r800, 256;
	setp.eq.s32 	%p55, %r859, 0;
	@%p55 bra 	$L__BB0_98;
	ld.global.u32 	%r860, [%rd8+160];
	xor.b32  	%r943, %r943, %r860;
	ld.global.u32 	%r861, [%rd8+164];
	xor.b32  	%r1126, %r1126, %r861;
	ld.global.u32 	%r862, [%rd8+168];
	xor.b32  	%r1125, %r1125, %r862;
	ld.global.u32 	%r863, [%rd8+172];
	xor.b32  	%r1124, %r1124, %r863;
	ld.global.u32 	%r864, [%rd8+176];
	xor.b32  	%r939, %r939, %r864;
$L__BB0_98:
	and.b32  	%r866, %r800, 512;
	setp.eq.s32 	%p56, %r866, 0;
	@%p56 bra 	$L__BB0_100;
	ld.global.u32 	%r867, [%rd8+180];
	xor.b32  	%r943, %r943, %r867;
	ld.global.u32 	%r868, [%rd8+184];
	xor.b32  	%r1126, %r1126, %r868;
	ld.global.u32 	%r869, [%rd8+188];
	xor.b32  	%r1125, %r1125, %r869;
	ld.global.u32 	%r870, [%rd8+192];
	xor.b32  	%r1124, %r1124, %r870;
	ld.global.u32 	%r871, [%rd8+196];
	xor.b32  	%r939, %r939, %r871;
$L__BB0_100:
	and.b32  	%r873, %r800, 1024;
	setp.eq.s32 	%p57, %r873, 0;
	@%p57 bra 	$L__BB0_102;
	ld.global.u32 	%r874, [%rd8+200];
	xor.b32  	%r943, %r943, %r874;
	ld.global.u32 	%r875, [%rd8+204];
	xor.b32  	%r1126, %r1126, %r875;
	ld.global.u32 	%r876, [%rd8+208];
	xor.b32  	%r1125, %r1125, %r876;
	ld.global.u32 	%r877, [%rd8+212];
	xor.b32  	%r1124, %r1124, %r877;
	ld.global.u32 	%r878, [%rd8+216];
	xor.b32  	%r939, %r939, %r878;
$L__BB0_102:
	and.b32  	%r880, %r800, 2048;
	setp.eq.s32 	%p58, %r880, 0;
	@%p58 bra 	$L__BB0_104;
	ld.global.u32 	%r881, [%rd8+220];
	xor.b32  	%r943, %r943, %r881;
	ld.global.u32 	%r882, [%rd8+224];
	xor.b32  	%r1126, %r1126, %r882;
	ld.global.u32 	%r883, [%rd8+228];
	xor.b32  	%r1125, %r1125, %r883;
	ld.global.u32 	%r884, [%rd8+232];
	xor.b32  	%r1124, %r1124, %r884;
	ld.global.u32 	%r885, [%rd8+236];
	xor.b32  	%r939, %r939, %r885;
$L__BB0_104:
	and.b32  	%r887, %r800, 4096;
	setp.eq.s32 	%p59, %r887, 0;
	@%p59 bra 	$L__BB0_106;
	ld.global.u32 	%r888, [%rd8+240];
	xor.b32  	%r943, %r943, %r888;
	ld.global.u32 	%r889, [%rd8+244];
	xor.b32  	%r1126, %r1126, %r889;
	ld.global.u32 	%r890, [%rd8+248];
	xor.b32  	%r1125, %r1125, %r890;
	ld.global.u32 	%r891, [%rd8+252];
	xor.b32  	%r1124, %r1124, %r891;
	ld.global.u32 	%r892, [%rd8+256];
	xor.b32  	%r939, %r939, %r892;
$L__BB0_106:
	and.b32  	%r894, %r800, 8192;
	setp.eq.s32 	%p60, %r894, 0;
	@%p60 bra 	$L__BB0_108;
	ld.global.u32 	%r895, [%rd8+260];
	xor.b32  	%r943, %r943, %r895;
	ld.global.u32 	%r896, [%rd8+264];
	xor.b32  	%r1126, %r1126, %r896;
	ld.global.u32 	%r897, [%rd8+268];
	xor.b32  	%r1125, %r1125, %r897;
	ld.global.u32 	%r898, [%rd8+272];
	xor.b32  	%r1124, %r1124, %r898;
	ld.global.u32 	%r899, [%rd8+276];
	xor.b32  	%r939, %r939, %r899;
$L__BB0_108:
	and.b32  	%r901, %r800, 16384;
	setp.eq.s32 	%p61, %r901, 0;
	@%p61 bra 	$L__BB0_110;
	ld.global.u32 	%r902, [%rd8+280];
	xor.b32  	%r943, %r943, %r902;
	ld.global.u32 	%r903, [%rd8+284];
	xor.b32  	%r1126, %r1126, %r903;
	ld.global.u32 	%r904, [%rd8+288];
	xor.b32  	%r1125, %r1125, %r904;
	ld.global.u32 	%r905, [%rd8+292];
	xor.b32  	%r1124, %r1124, %r905;
	ld.global.u32 	%r906, [%rd8+296];
	xor.b32  	%r939, %r939, %r906;
$L__BB0_110:
	and.b32  	%r908, %r800, 32768;
	setp.eq.s32 	%p62, %r908, 0;
	@%p62 bra 	$L__BB0_112;
	ld.global.u32 	%r909, [%rd8+300];
	xor.b32  	%r943, %r943, %r909;
	ld.global.u32 	%r910, [%rd8+304];
	xor.b32  	%r1126, %r1126, %r910;
	ld.global.u32 	%r911, [%rd8+308];
	xor.b32  	%r1125, %r1125, %r911;
	ld.global.u32 	%r912, [%rd8+312];
	xor.b32  	%r1124, %r1124, %r912;
	ld.global.u32 	%r913, [%rd8+316];
	xor.b32  	%r939, %r939, %r913;
$L__BB0_112:
	add.s32 	%r1122, %r1122, 16;
	setp.ne.s32 	%p63, %r1122, 32;
	@%p63 bra 	$L__BB0_80;
	mad.lo.s32 	%r914, %r1116, -31, %r368;
	add.s32 	%r1116, %r914, 1;
	setp.ne.s32 	%p64, %r1116, 5;
	@%p64 bra 	$L__BB0_79;
	st.local.u32 	[%rd1+4], %r943;
	st.local.v2.u32 	[%rd1+8], {%r1126, %r1125};
	st.local.v2.u32 	[%rd1+16], {%r1124, %r939};
$L__BB0_115:
	shr.u64 	%rd26, %rd3, 2;
	add.s32 	%r926, %r926, 1;
	setp.gt.u64 	%p65, %rd3, 3;
	@%p65 bra 	$L__BB0_3;
$L__BB0_116:
	shr.u32 	%r915, %r943, 2;
	xor.b32  	%r916, %r915, %r943;
	shl.b32 	%r917, %r939, 4;
	shl.b32 	%r918, %r916, 1;
	xor.b32  	%r919, %r918, %r917;
	xor.b32  	%r920, %r919, %r916;
	xor.b32  	%r921, %r920, %r939;
	add.s32 	%r922, %r3, %r921;
	add.s32 	%r923, %r922, 362437;
	cvt.rn.f32.u32 	%f1, %r923;
	fma.rn.f32 	%f2, %f1, 0f2F800000, 0f2F000000;
	setp.lt.f32 	%p66, %f2, 0f3E99999A;
	selp.u16 	%rs1, 1, 0, %p66;
	cvta.to.global.u64 	%rd24, %rd10;
	add.s64 	%rd25, %rd24, %rd2;
	st.global.u8 	[%rd25], %rs1;
$L__BB0_117:
	ret;

}
	// .globl	_Z16gameOfLifeKernelPKhPhii
.visible .entry _Z16gameOfLifeKernelPKhPhii(
	.param .u64 .ptr .align 1 _Z16gameOfLifeKernelPKhPhii_param_0,
	.param .u64 .ptr .align 1 _Z16gameOfLifeKernelPKhPhii_param_1,
	.param .u32 _Z16gameOfLifeKernelPKhPhii_param_2,
	.param .u32 _Z16gameOfLifeKernelPKhPhii_param_3
)
{
	.reg .pred 	%p<7>;
	.reg .b16 	%rs<4>;
	.reg .b32 	%r<56>;
	.reg .b64 	%rd<24>;

	ld.param.u64 	%rd1, [_Z16gameOfLifeKernelPKhPhii_param_0];
	ld.param.u64 	%rd2, [_Z16gameOfLifeKernelPKhPhii_param_1];
	ld.param.u32 	%r3, [_Z16gameOfLifeKernelPKhPhii_param_2];
	ld.param.u32 	%r5, [_Z16gameOfLifeKernelPKhPhii_param_3];
	mov.u32 	%r6, %ctaid.x;
	mov.u32 	%r7, %ntid.x;
	mov.u32 	%r8, %tid.x;
	mad.lo.s32 	%r1, %r6, %r7, %r8;
	mov.u32 	%r9, %ctaid.y;
	mov.u32 	%r10, %ntid.y;
	mov.u32 	%r11, %tid.y;
	mad.lo.s32 	%r12, %r9, %r10, %r11;
	setp.ge.s32 	%p1, %r1, %r3;
	setp.ge.s32 	%p2, %r12, %r5;
	or.pred  	%p3, %p1, %p2;
	@%p3 bra 	$L__BB1_2;
	cvta.to.global.u64 	%rd3, %rd1;
	cvta.to.global.u64 	%rd4, %rd2;
	mad.lo.s32 	%r13, %r3, %r12, %r1;
	add.s32 	%r14, %r3, %r1;
	add.s32 	%r15, %r5, %r12;
	add.s32 	%r16, %r15, -1;
	add.s32 	%r17, %r14, -1;
	rem.s32 	%r18, %r17, %r3;
	rem.s32 	%r19, %r16, %r5;
	mul.lo.s32 	%r20, %r19, %r3;
	add.s32 	%r21, %r20, %r18;
	cvt.s64.s32 	%rd5, %r21;
	add.s64 	%rd6, %rd3, %rd5;
	ld.global.u8 	%r22, [%rd6];
	rem.s32 	%r23, %r14, %r3;
	add.s32 	%r24, %r20, %r23;
	cvt.s64.s32 	%rd7, %r24;
	add.s64 	%rd8, %rd3, %rd7;
	ld.global.u8 	%r25, [%rd8];
	add.s32 	%r26, %r22, %r25;
	add.s32 	%r27, %r14, 1;
	rem.s32 	%r28, %r27, %r3;
	add.s32 	%r29, %r20, %r28;
	cvt.s64.s32 	%rd9, %r29;
	add.s64 	%rd10, %rd3, %rd9;
	ld.global.u8 	%r30, [%rd10];
	add.s32 	%r31, %r26, %r30;
	rem.s32 	%r32, %r15, %r5;
	mul.lo.s32 	%r33, %r32, %r3;
	add.s32 	%r34, %r33, %r18;
	cvt.s64.s32 	%rd11, %r34;
	add.s64 	%rd12, %rd3, %rd11;
	ld.global.u8 	%r35, [%rd12];
	add.s32 	%r36, %r31, %r35;
	add.s32 	%r37, %r33, %r28;
	cvt.s64.s32 	%rd13, %r37;
	add.s64 	%rd14, %rd3, %rd13;
	ld.global.u8 	%r38, [%rd14];
	add.s32 	%r39, %r36, %r38;
	add.s32 	%r40, %r15, 1;
	rem.s32 	%r41, %r40, %r5;
	mul.lo.s32 	%r42, %r41, %r3;
	add.s32 	%r43, %r42, %r18;
	cvt.s64.s32 	%rd15, %r43;
	add.s64 	%rd16, %rd3, %rd15;
	ld.global.u8 	%r44, [%rd16];
	add.s32 	%r45, %r39, %r44;
	add.s32 	%r46, %r42, %r23;
	cvt.s64.s32 	%rd17, %r46;
	add.s64 	%rd18, %rd3, %rd17;
	ld.global.u8 	%r47, [%rd18];
	add.s32 	%r48, %r45, %r47;
	add.s32 	%r49, %r42, %r28;
	cvt.s64.s32 	%rd19, %r49;
	add.s64 	%rd20, %rd3, %rd19;
	ld.global.u8 	%r50, [%rd20];
	add.s32 	%r51, %r48, %r50;
	cvt.s64.s32 	%rd21, %r13;
	add.s64 	%rd22, %rd3, %rd21;
	ld.global.u8 	%rs1, [%rd22];
	setp.eq.s16 	%p4, %rs1, 1;
	and.b32  	%r52, %r51, -2;
	setp.eq.s32 	%p5, %r52, 2;
	setp.eq.s32 	%p6, %r51, 3;
	selp.u32 	%r53, -1, 0, %p6;
	selp.u32 	%r54, -1, 0, %p5;
	selp.b32 	%r55, %r54, %r53, %p4;
	cvt.u16.u32 	%rs2, %r55;
	and.b16  	%rs3, %rs2, 1;
	add.s64 	%rd23, %rd4, %rd21;
	st.global.u8 	[%rd23], %rs3;
$L__BB1_2:
	ret;

}
	// .globl	_Z22gameOfLifeKernelSharedPKhPhii
.visible .entry _Z22gameOfLifeKernelSharedPKhPhii(
	.param .u64 .ptr .align 1 _Z22gameOfLifeKernelSharedPKhPhii_param_0,
	.param .u64 .ptr .align 1 _Z22gameOfLifeKernelSharedPKhPhii_param_1,
	.param .u32 _Z22gameOfLifeKernelSharedPKhPhii_param_2,
	.param .u32 _Z22gameOfLifeKernelSharedPKhPhii_param_3
)
{
	.reg .pred 	%p<27>;
	.reg .b16 	%rs<13>;
	.reg .b32 	%r<80>;
	.reg .b64 	%rd<25>;
	// demoted variable
	.shared .align 1 .b8 _ZZ22gameOfLifeKernelSharedPKhPhiiE4tile[324];
	ld.param.u64 	%rd3, [_Z22gameOfLifeKernelSharedPKhPhii_param_0];
	ld.param.u64 	%rd2, [_Z22gameOfLifeKernelSharedPKhPhii_param_1];
	ld.param.u32 	%r14, [_Z22gameOfLifeKernelSharedPKhPhii_param_2];
	ld.param.u32 	%r16, [_Z22gameOfLifeKernelSharedPKhPhii_param_3];
	cvta.to.global.u64 	%rd1, %rd3;
	mov.u32 	%r17, %ctaid.x;
	mov.u32 	%r1, %ntid.x;
	mov.u32 	%r2, %tid.x;
	mad.lo.s32 	%r3, %r17, %r1, %r2;
	mov.u32 	%r18, %ctaid.y;
	mov.u32 	%r4, %ntid.y;
	mov.u32 	%r5, %tid.y;
	mad.lo.s32 	%r19, %r18, %r4, %r5;
	setp.lt.s32 	%p2, %r3, %r14;
	setp.lt.s32 	%p3, %r19, %r16;
	and.pred  	%p1, %p2, %p3;
	mov.u32 	%r20, _ZZ22gameOfLifeKernelSharedPKhPhiiE4tile;
	mad.lo.s32 	%r7, %r5, 18, %r20;
	add.s32 	%r21, %r2, %r7;
	add.s32 	%r8, %r21, 18;
	not.pred 	%p4, %p1;
	@%p4 bra 	$L__BB2_2;
	mad.lo.s32 	%r22, %r14, %r19, %r3;
	cvt.s64.s32 	%rd4, %r22;
	add.s64 	%rd5, %rd1, %rd4;
	ld.global.u8 	%rs1, [%rd5];
	st.shared.u8 	[%r8+1], %rs1;
$L__BB2_2:
	setp.ne.s32 	%p5, %r2, 0;
	@%p5 bra 	$L__BB2_4;
	add.s32 	%r23, %r3, %r14;
	add.s32 	%r24, %r23, -1;
	rem.s32 	%r25, %r24, %r14;
	mad.lo.s32 	%r26, %r14, %r19, %r25;
	cvt.s64.s32 	%rd6, %r26;
	add.s64 	%rd7, %rd1, %rd6;
	ld.global.u8 	%rs2, [%rd7];
	st.shared.u8 	[%r7+18], %rs2;
$L__BB2_4:
	add.s32 	%r9, %r1, -1;
	setp.ne.s32 	%p6, %r2, %r9;
	add.s32 	%r10, %r14, -1;
	setp.ne.s32 	%p7, %r3, %r10;
	and.pred  	%p8, %p6, %p7;
	@%p8 bra 	$L__BB2_6;
	add.s32 	%r27, %r3, 1;
	rem.s32 	%r28, %r27, %r14;
	mad.lo.s32 	%r29, %r14, %r19, %r28;
	cvt.s64.s32 	%rd8, %r29;
	add.s64 	%rd9, %rd1, %rd8;
	ld.global.u8 	%rs3, [%rd9];
	st.shared.u8 	[%r8+2], %rs3;
$L__BB2_6:
	setp.ne.s32 	%p9, %r5, 0;
	add.s32 	%r11, %r20, %r2;
	@%p9 bra 	$L__BB2_8;
	add.s32 	%r31, %r19, %r16;
	add.s32 	%r32, %r31, -1;
	rem.s32 	%r33, %r32, %r16;
	mad.lo.s32 	%r34, %r33, %r14, %r3;
	cvt.s64.s32 	%rd10, %r34;
	add.s64 	%rd11, %rd1, %rd10;
	ld.global.u8 	%rs4, [%rd11];
	st.shared.u8 	[%r11+1], %rs4;
$L__BB2_8:
	add.s32 	%r12, %r4, -1;
	setp.ne.s32 	%p10, %r5, %r12;
	add.s32 	%r13, %r16, -1;
	setp.ne.s32 	%p11, %r19, %r13;
	and.pred  	%p12, %p10, %p11;
	@%p12 bra 	$L__BB2_10;
	add.s32 	%r35, %r19, 1;
	rem.s32 	%r36, %r35, %r16;
	mad.lo.s32 	%r37, %r36, %r14, %r3;
	cvt.s64.s32 	%rd12, %r37;
	add.s64 	%rd13, %rd1, %rd12;
	ld.global.u8 	%rs5, [%rd13];
	st.shared.u8 	[%r8+19], %rs5;
$L__BB2_10:
	or.b32  	%r38, %r2, %r5;
	setp.ne.s32 	%p13, %r38, 0;
	@%p13 bra 	$L__BB2_12;
	add.s32 	%r39, %r10, %r3;
	rem.s32 	%r40, %r39, %r14;
	add.s32 	%r41, %r13, %r19;
	rem.s32 	%r42, %r41, %r16;
	mad.lo.s32 	%r43, %r42, %r14, %r40;
	cvt.s64.s32 	%rd14, %r43;
	add.s64 	%rd15, %rd1, %rd14;
	ld.global.u8 	%rs6, [%rd15];
	st.shared.u8 	[_ZZ22gameOfLifeKernelSharedPKhPhiiE4tile], %rs6;
$L__BB2_12:
	setp.ne.s32 	%p14, %r5, 0;
	setp.ne.s32 	%p15, %r2, %r9;
	or.pred  	%p16, %p14, %p15;
	@%p16 bra 	$L__BB2_14;
	add.s32 	%r44, %r3, 1;
	rem.s32 	%r45, %r44, %r14;
	add.s32 	%r46, %r13, %r19;
	rem.s32 	%r47, %r46, %r16;
	mad.lo.s32 	%r48, %r47, %r14, %r45;
	cvt.s64.s32 	%rd16, %r48;
	add.s64 	%rd17, %rd1, %rd16;
	ld.global.u8 	%rs7, [%rd17];
	st.shared.u8 	[%r11+2], %rs7;
$L__BB2_14:
	setp.ne.s32 	%p17, %r5, %r12;
	setp.ne.s32 	%p18, %r2, 0;
	or.pred  	%p19, %p18, %p17;
	@%p19 bra 	$L__BB2_16;
	add.s32 	%r49, %r10, %r3;
	rem.s32 	%r50, %r49, %r14;
	add.s32 	%r51, %r19, 1;
	rem.s32 	%r52, %r51, %r16;
	mad.lo.s32 	%r53, %r52, %r14, %r50;
	cvt.s64.s32 	%rd18, %r53;
	add.s64 	%rd19, %rd1, %rd18;
	ld.global.u8 	%rs8, [%rd19];
	st.shared.u8 	[%r7+36], %rs8;
$L__BB2_16:
	setp.ne.s32 	%p20, %r5, %r12;
	setp.ne.s32 	%p21, %r2, %r9;
	or.pred  	%p22, %p21, %p20;
	@%p22 bra 	$L__BB2_18;
	add.s32 	%r54, %r3, 1;
	rem.s32 	%r55, %r54, %r14;
	add.s32 	%r56, %r19, 1;
	rem.s32 	%r57, %r56, %r16;
	mad.lo.s32 	%r58, %r57, %r14, %r55;
	cvt.s64.s32 	%rd20, %r58;
	add.s64 	%rd21, %rd1, %rd20;
	ld.global.u8 	%rs9, [%rd21];
	st.shared.u8 	[%r8+20], %rs9;
$L__BB2_18:
	bar.sync 	0;
	@%p4 bra 	$L__BB2_20;
	add.s32 	%r59, %r7, %r2;
	ld.shared.u8 	%r60, [%r59];
	ld.shared.u8 	%r61, [%r59+1];
	add.s32 	%r62, %r60, %r61;
	ld.shared.u8 	%r63, [%r59+2];
	add.s32 	%r64, %r62, %r63;
	ld.shared.u8 	%r65, [%r59+18];
	add.s32 	%r66, %r64, %r65;
	ld.shared.u8 	%r67, [%r59+20];
	add.s32 	%r68, %r66, %r67;
	ld.shared.u8 	%r69, [%r59+36];
	add.s32 	%r70, %r68, %r69;
	ld.shared.u8 	%r71, [%r59+37];
	add.s32 	%r72, %r70, %r71;
	ld.shared.u8 	%r73, [%r59+38];
	add.s32 	%r74, %r72, %r73;
	ld.shared.u8 	%rs10, [%r59+19];
	setp.eq.s16 	%p24, %rs10, 1;
	and.b32  	%r75, %r74, -2;
	setp.eq.s32 	%p25, %r75, 2;
	setp.eq.s32 	%p26, %r74, 3;
	selp.u32 	%r76, -1, 0, %p26;
	selp.u32 	%r77, -1, 0, %p25;
	selp.b32 	%r78, %r77, %r76, %p24;
	cvt.u16.u32 	%rs11, %r78;
	and.b16  	%rs12, %rs11, 1;
	mad.lo.s32 	%r79, %r14, %r19, %r3;
	cvt.s64.s32 	%rd22, %r79;
	cvta.to.global.u64 	%rd23, %rd2;
	add.s64 	%rd24, %rd23, %rd22;
	st.global.u8 	[%rd24], %rs12;
$L__BB2_20:
	ret;

}


// ===== COMPILED SASS (sm_100) =====

	.target	sm_100

	.elftype	@"ET_EXEC"


//--------------------- .note.nv.tkinfo           --------------------------
	.section	.note.nv.tkinfo,"",@"SHT_NOTE"
	.sectionflags	@"SHF_NOTE_NV_TKINFO"
	.tkinfo
        /*0018*/ 	.word	0x00000002
        /*0030*/ 	.string	""
        /*0030*/ 	.string	"ptxas"
        /*0030*/ 	.string	"Cuda compilation tools, release 13.0, V13.0.88"
        /*0030*/ 	.string	"Build cuda_13.0.r13.0/compiler.36424714_0"
        /*0030*/ 	.string	"-arch sm_100 -m 64 "



//--------------------- .note.nv.cuinfo           --------------------------
	.section	.note.nv.cuinfo,"",@"SHT_NOTE"
	.sectionflags	@"SHF_NOTE_NV_CUINFO"
        /*0018*/ 	.short	0x0002
        /*001a*/ 	.short	0x0064
        /*001c*/ 	.short	0x0082
	.zero		2


//--------------------- .nv.info                  --------------------------
	.section	.nv.info,"",@"SHT_CUDA_INFO"
	.align	4


	//----- nvinfo : EIATTR_REGCOUNT
	.align		4
        /*0000*/ 	.byte	0x04, 0x2f
        /*0002*/ 	.short	(.L_10 - .L_9)
	.align		4
.L_9:
        /*0004*/ 	.word	index@(_Z14initGridKernelPhiim)
        /*0008*/ 	.word	0x0000001f


	//----- nvinfo : EIATTR_FRAME_SIZE
	.align		4
.L_10:
        /*000c*/ 	.byte	0x04, 0x11
        /*000e*/ 	.short	(.L_12 - .L_11)
	.align		4
.L_11:
        /*0010*/ 	.word	index@(_Z14initGridKernelPhiim)
        /*0014*/ 	.word	0x00000030


	//----- nvinfo : EIATTR_REGCOUNT
	.align		4
.L_12:
        /*0018*/ 	.byte	0x04, 0x2f
        /*001a*/ 	.short	(.L_14 - .L_13)
	.align		4
.L_13:
        /*001c*/ 	.word	index@(_Z16gameOfLifeKernelPKhPhii)
        /*0020*/ 	.word	0x0000001b


	//----- nvinfo : EIATTR_FRAME_SIZE
	.align		4
.L_14:
        /*0024*/ 	.byte	0x04, 0x11
        /*0026*/ 	.short	(.L_16 - .L_15)
	.align		4
.L_15:
        /*0028*/ 	.word	index@(_Z16gameOfLifeKernelPKhPhii)
        /*002c*/ 	.word	0x00000000


	//----- nvinfo : EIATTR_REGCOUNT
	.align		4
.L_16:
        /*0030*/ 	.byte	0x04, 0x2f
        /*0032*/ 	.short	(.L_18 - .L_17)
	.align		4
.L_17:
        /*0034*/ 	.word	index@(_Z22gameOfLifeKernelSharedPKhPhii)
        /*0038*/ 	.word	0x00000018


	//----- nvinfo : EIATTR_FRAME_SIZE
	.align		4
.L_18:
        /*003c*/ 	.byte	0x04, 0x11
        /*003e*/ 	.short	(.L_20 - .L_19)
	.align		4
.L_19:
        /*0040*/ 	.word	index@(_Z22gameOfLifeKernelSharedPKhPhii)
        /*0044*/ 	.word	0x00000000


	//----- nvinfo : EIATTR_MIN_STACK_SIZE
	.align		4
.L_20:
        /*0048*/ 	.byte	0x04, 0x12
        /*004a*/ 	.short	(.L_22 - .L_21)
	.align		4
.L_21:
        /*004c*/ 	.word	index@(_Z22gameOfLifeKernelSharedPKhPhii)
        /*0050*/ 	.word	0x00000000


	//----- nvinfo : EIATTR_MIN_STACK_SIZE
	.align		4
.L_22:
        /*0054*/ 	.byte	0x04, 0x12
        /*0056*/ 	.short	(.L_24 - .L_23)
	.align		4
.L_23:
        /*0058*/ 	.word	index@(_Z16gameOfLifeKernelPKhPhii)
        /*005c*/ 	.word	0x00000000


	//----- nvinfo : EIATTR_MIN_STACK_SIZE
	.align		4
.L_24:
        /*0060*/ 	.byte	0x04, 0x12
        /*0062*/ 	.short	(.L_26 - .L_25)
	.align		4
.L_25:
        /*0064*/ 	.word	index@(_Z14initGridKernelPhiim)
        /*0068*/ 	.word	0x00000030
.L_26:


//--------------------- .nv.compat                --------------------------
	.section	.nv.compat,"",@"SHT_CUDA_COMPAT_INFO"
	.align	4
        /*0000*/ 	.byte	0x02, 0x09, 0x00, 0x00, 0x02, 0x02, 0x01, 0x00, 0x02, 0x05, 0x05, 0x00, 0x03, 0x07, 0x01, 0x01
        /*0010*/ 	.byte	0x02, 0x03, 0x00, 0x00, 0x02, 0x06, 0x01, 0x00, 0x04, 0x0b, 0x08, 0x00, 0x01, 0x00, 0x00, 0x00
        /*0020*/ 	.byte	0x00, 0x00, 0x00, 0x00


//--------------------- .nv.info._Z22gameOfLifeKernelSharedPKhPhii --------------------------
	.section	.nv.info._Z22gameOfLifeKernelSharedPKhPhii,"",@"SHT_CUDA_INFO"
	.sectionflags	@""
	.align	4


	//----- nvinfo : EIATTR_CUDA_API_VERSION
	.align		4
        /*0000*/ 	.byte	0x04, 0x37
        /*0002*/ 	.short	(.L_28 - .L_27)
.L_27:
        /*0004*/ 	.word	0x00000082


	//----- nvinfo : EIATTR_KPARAM_INFO
	.align		4
.L_28:
        /*0008*/ 	.byte	0x04, 0x17
        /*000a*/ 	.short	(.L_30 - .L_29)
.L_29:
        /*000c*/ 	.word	0x00000000
        /*0010*/ 	.short	0x0003
        /*0012*/ 	.short	0x0014
        /*0014*/ 	.byte	0x00, 0xf0, 0x11, 0x00


	//----- nvinfo : EIATTR_KPARAM_INFO
	.align		4
.L_30:
        /*0018*/ 	.byte	0x04, 0x17
        /*001a*/ 	.short	(.L_32 - .L_31)
.L_31:
        /*001c*/ 	.word	0x00000000
        /*0020*/ 	.short	0x0002
        /*0022*/ 	.short	0x0010
        /*0024*/ 	.byte	0x00, 0xf0, 0x11, 0x00


	//----- nvinfo : EIATTR_KPARAM_INFO
	.align		4
.L_32:
        /*0028*/ 	.byte	0x04, 0x17
        /*002a*/ 	.short	(.L_34 - .L_33)
.L_33:
        /*002c*/ 	.word	0x00000000
        /*0030*/ 	.short	0x0001
        /*0032*/ 	.short	0x0008
        /*0034*/ 	.byte	0x00, 0xf5, 0x21, 0x00


	//----- nvinfo : EIATTR_KPARAM_INFO
	.align		4
.L_34:
        /*0038*/ 	.byte	0x04, 0x17
        /*003a*/ 	.short	(.L_36 - .L_35)
.L_35:
        /*003c*/ 	.word	0x00000000
        /*0040*/ 	.short	0x0000
        /*0042*/ 	.short	0x0000
        /*0044*/ 	.byte	0x00, 0xf5, 0x21, 0x00


	//----- nvinfo : EIATTR_SPARSE_MMA_MASK
	.align		4
.L_36:
        /*0048*/ 	.byte	0x03, 0x50
        /*004a*/ 	.short	0x0000


	//----- nvinfo : EIATTR_MAXREG_COUNT
	.align		4
        /*004c*/ 	.byte	0x03, 0x1b
        /*004e*/ 	.short	0x00ff


	//----- nvinfo : EIATTR_NUM_BARRIERS
	.align		4
        /*0050*/ 	.byte	0x02, 0x4c
        /*0052*/ 	.byte	0x01
	.zero		1


	//----- nvinfo : EIATTR_MERCURY_ISA_VERSION
	.align		4
        /*0054*/ 	.byte	0x03, 0x5f
        /*0056*/ 	.short	0x0101


	//----- nvinfo : EIATTR_VRC_CTA_INIT_COUNT
	.align		4
        /*0058*/ 	.byte	0x02, 0x4a
	.zero		1
	.zero		1


	//----- nvinfo : EIATTR_EXIT_INSTR_OFFSETS
	.align		4
        /*005c*/ 	.byte	0x04, 0x1c
        /*005e*/ 	.short	(.L_38 - .L_37)


	//   ....[0]....
.L_37:
        /*0060*/ 	.word	0x00001870


	//   ....[1]....
        /*0064*/ 	.word	0x00001a10


	//----- nvinfo : EIATTR_CRS_STACK_SIZE
	.align		4
.L_38:
        /*0068*/ 	.byte	0x04, 0x1e
        /*006a*/ 	.short	(.L_40 - .L_39)
.L_39:
        /*006c*/ 	.word	0x00000000


	//----- nvinfo : EIATTR_CBANK_PARAM_SIZE
	.align		4
.L_40:
        /*0070*/ 	.byte	0x03, 0x19
        /*0072*/ 	.short	0x0018


	//----- nvinfo : EIATTR_PARAM_CBANK
	.align		4
        /*0074*/ 	.byte	0x04, 0x0a
        /*0076*/ 	.short	(.L_42 - .L_41)
	.align		4
.L_41:
        /*0078*/ 	.word	index@(.nv.constant0._Z22gameOfLifeKernelSharedPKhPhii)
        /*007c*/ 	.short	0x0380
        /*007e*/ 	.short	0x0018


	//----- nvinfo : EIATTR_SW_WAR
	.align		4
.L_42:
        /*0080*/ 	.byte	0x04, 0x36
        /*0082*/ 	.short	(.L_44 - .L_43)
.L_43:
        /*0084*/ 	.word	0x00000008
.L_44:


//--------------------- .nv.info._Z16gameOfLifeKernelPKhPhii --------------------------
	.section	.nv.info._Z16gameOfLifeKernelPKhPhii,"",@"SHT_CUDA_INFO"
	.sectionflags	@""
	.align	4


	//----- nvinfo : EIATTR_CUDA_API_VERSION
	.align		4
        /*0000*/ 	.byte	0x04, 0x37
        /*0002*/ 	.short	(.L_46 - .L_45)
.L_45:
        /*0004*/ 	.word	0x00000082


	//----- nvinfo : EIATTR_KPARAM_INFO
	.align		4
.L_46:
        /*0008*/ 	.byte	0x04, 0x17
        /*000a*/ 	.short	(.L_48 - .L_47)
.L_47:
        /*000c*/ 	.word	0x00000000
        /*0010*/ 	.short	0x0003
        /*0012*/ 	.short	0x0014
        /*0014*/ 	.byte	0x00, 0xf0, 0x11, 0x00


	//----- nvinfo : EIATTR_KPARAM_INFO
	.align		4
.L_48:
        /*0018*/ 	.byte	0x04, 0x17
        /*001a*/ 	.short	(.L_50 - .L_49)
.L_49:
        /*001c*/ 	.word	0x00000000
        /*0020*/ 	.short	0x0002
        /*0022*/ 	.short	0x0010
        /*0024*/ 	.byte	0x00, 0xf0, 0x11, 0x00


	//----- nvinfo : EIATTR_KPARAM_INFO
	.align		4
.L_50:
        /*0028*/ 	.byte	0x04, 0x17
        /*002a*/ 	.short	(.L_52 - .L_51)
.L_51:
        /*002c*/ 	.word	0x00000000
        /*0030*/ 	.short	0x0001
        /*0032*/ 	.short	0x0008
        /*0034*/ 	.byte	0x00, 0xf5, 0x21, 0x00


	//----- nvinfo : EIATTR_KPARAM_INFO
	.align		4
.L_52:
        /*0038*/ 	.byte	0x04, 0x17
        /*003a*/ 	.short	(.L_54 - .L_53)
.L_53:
        /*003c*/ 	.word	0x00000000
        /*0040*/ 	.short	0x0000
        /*0042*/ 	.short	0x0000
        /*0044*/ 	.byte	0x00, 0xf5, 0x21, 0x00


	//----- nvinfo : EIATTR_SPARSE_MMA_MASK
	.align		4
.L_54:
        /*0048*/ 	.byte	0x03, 0x50
        /*004a*/ 	.short	0x0000


	//----- nvinfo : EIATTR_MAXREG_COUNT
	.align		4
        /*004c*/ 	.byte	0x03, 0x1b
        /*004e*/ 	.short	0x00ff


	//----- nvinfo : EIATTR_MERCURY_ISA_VERSION
	.align		4
        /*0050*/ 	.byte	0x03, 0x5f
        /*0052*/ 	.short	0x0101


	//----- nvinfo : EIATTR_VRC_CTA_INIT_COUNT
	.align		4
        /*0054*/ 	.byte	0x02, 0x4a
	.zero		1
	.zero		1


	//----- nvinfo : EIATTR_EXIT_INSTR_OFFSETS
	.align		4
        /*0058*/ 	.byte	0x04, 0x1c
        /*005a*/ 	.short	(.L_56 - .L_55)


	//   ....[0]....
.L_55:
        /*005c*/ 	.word	0x000000c0


	//   ....[1]....
        /*0060*/ 	.word	0x00000a60


	//----- nvinfo : EIATTR_CBANK_PARAM_SIZE
	.align		4
.L_56:
        /*0064*/ 	.byte	0x03, 0x19
        /*0066*/ 	.short	0x0018


	//----- nvinfo : EIATTR_PARAM_CBANK
	.align		4
        /*0068*/ 	.byte	0x04, 0x0a
        /*006a*/ 	.short	(.L_58 - .L_57)
	.align		4
.L_57:
        /*006c*/ 	.word	index@(.nv.constant0._Z16gameOfLifeKernelPKhPhii)
        /*0070*/ 	.short	0x0380
        /*0072*/ 	.short	0x0018


	//----- nvinfo : EIATTR_SW_WAR
	.align		4
.L_58:
        /*0074*/ 	.byte	0x04, 0x36
        /*0076*/ 	.short	(.L_60 - .L_59)
.L_59:
        /*0078*/ 	.word	0x00000008
.L_60:


//--------------------- .nv.info._Z14initGridKernelPhiim --------------------------
	.section	.nv.info._Z14initGridKernelPhiim,"",@"SHT_CUDA_INFO"
	.sectionflags	@""
	.align	4


	//----- nvinfo : EIATTR_CUDA_API_VERSION
	.align		4
        /*0000*/ 	.byte	0x04, 0x37
        /*0002*/ 	.short	(.L_62 - .L_61)
.L_61:
        /*0004*/ 	.word	0x00000082


	//----- nvinfo : EIATTR_KPARAM_INFO
	.align		4
.L_62:
        /*0008*/ 	.byte	0x04, 0x17
        /*000a*/ 	.short	(.L_64 - .L_63)
.L_63:
        /*000c*/ 	.word	0x00000000
        /*0010*/ 	.short	0x0003
        /*0012*/ 	.short	0x0010
        /*0014*/ 	.byte	0x00, 0xf0, 0x21, 0x00


	//----- nvinfo : EIATTR_KPARAM_INFO
	.align		4
.L_64:
        /*0018*/ 	.byte	0x04, 0x17
        /*001a*/ 	.short	(.L_66 - .L_65)
.L_65:
        /*001c*/ 	.word	0x00000000
        /*0020*/ 	.short	0x0002
        /*0022*/ 	.short	0x000c
        /*0024*/ 	.byte	0x00, 0xf0, 0x11, 0x00


	//----- nvinfo : EIATTR_KPARAM_INFO
	.align		4
.L_66:
        /*0028*/ 	.byte	0x04, 0x17
        /*002a*/ 	.short	(.L_68 - .L_67)
.L_67:
        /*002c*/ 	.word	0x00000000
        /*0030*/ 	.short	0x0001
        /*0032*/ 	.short	0x0008
        /*0034*/ 	.byte	0x00, 0xf0, 0x11, 0x00


	//----- nvinfo : EIATTR_KPARAM_INFO
	.align		4
.L_68:
        /*0038*/ 	.byte	0x04, 0x17
        /*003a*/ 	.short	(.L_70 - .L_69)
.L_69:
        /*003c*/ 	.word	0x00000000
        /*0040*/ 	.short	0x0000
        /*0042*/ 	.short	0x0000
        /*0044*/ 	.byte	0x00, 0xf5, 0x21, 0x00


	//----- nvinfo : EIATTR_SPARSE_MMA_MASK
	.align		4
.L_70:
        /*0048*/ 	.byte	0x03, 0x50
        /*004a*/ 	.short	0x0000


	//----- nvinfo : EIATTR_MAXREG_COUNT
	.align		4
        /*004c*/ 	.byte	0x03, 0x1b
        /*004e*/ 	.short	0x00ff


	//----- nvinfo : EIATTR_MERCURY_ISA_VERSION
	.align		4
        /*0050*/ 	.byte	0x03, 0x5f
        /*0052*/ 	.short	0x0101


	//----- nvinfo : EIATTR_VRC_CTA_INIT_COUNT
	.align		4
        /*0054*/ 	.byte	0x02, 0x4a
	.zero		1
	.zero		1


	//----- nvinfo : EIATTR_EXIT_INSTR_OFFSETS
	.align		4
        /*0058*/ 	.byte	0x04, 0x1c
        /*005a*/ 	.short	(.L_72 - .L_71)


	//   ....[0]....
.L_71:
        /*005c*/ 	.word	0x000000d0


	//   ....[1]....
        /*0060*/ 	.word	0x00002840


	//----- nvinfo : EIATTR_CRS_STACK_SIZE
	.align		4
.L_72:
        /*0064*/ 	.byte	0x04, 0x1e
        /*0066*/ 	.short	(.L_74 - .L_73)
.L_73:
        /*0068*/ 	.word	0x00000000


	//----- nvinfo : EIATTR_CBANK_PARAM_SIZE
	.align		4
.L_74:
        /*006c*/ 	.byte	0x03, 0x19
        /*006e*/ 	.short	0x0018


	//----- nvinfo : EIATTR_PARAM_CBANK
	.align		4
        /*0070*/ 	.byte	0x04, 0x0a
        /*0072*/ 	.short	(.L_76 - .L_75)
	.align		4
.L_75:
        /*0074*/ 	.word	index@(.nv.constant0._Z14initGridKernelPhiim)
        /*0078*/ 	.short	0x0380
        /*007a*/ 	.short	0x0018


	//----- nvinfo : EIATTR_SW_WAR
	.align		4
.L_76:
        /*007c*/ 	.byte	0x04, 0x36
        /*007e*/ 	.short	(.L_78 - .L_77)
.L_77:
        /*0080*/ 	.word	0x00000008
.L_78:


//--------------------- .nv.callgraph             --------------------------
	.section	.nv.callgraph,"",@"SHT_CUDA_CALLGRAPH"
	.align	4
	.sectionentsize	8
	.align		4
        /*0000*/ 	.word	0x00000000
	.align		4
        /*0004*/ 	.word	0xffffffff
	.align		4
        /*0008*/ 	.word	0x00000000
	.align		4
        /*000c*/ 	.word	0xfffffffe
	.align		4
        /*0010*/ 	.word	0x00000000
	.align		4
        /*0014*/ 	.word	0xfffffffd
	.align		4
        /*0018*/ 	.word	0x00000000
	.align		4
        /*001c*/ 	.word	0xfffffffc


//--------------------- .nv.constant4             --------------------------
	.section	.nv.constant4,"a",@progbits
	.align	8
	.align		8
.nv.constant4:
        /*0000*/ 	.dword	precalc_xorwow_matrix
	.align		8
        /*0008*/ 	.dword	precalc_xorwow_offset_matrix
	.align		8
        /*0010*/ 	.dword	mrg32k3aM1
	.align		8
        /*0018*/ 	.dword	mrg32k3aM2
	.align		8
        /*0020*/ 	.dword	mrg32k3aM1SubSeq
	.align		8
        /*0028*/ 	.dword	mrg32k3aM2SubSeq
	.align		8
        /*0030*/ 	.dword	mrg32k3aM1Seq
	.align		8
        /*0038*/ 	.dword	mrg32k3aM2Seq


//--------------------- .nv.constant3             --------------------------
	.section	.nv.constant3,"a",@progbits
	.align	8
.nv.constant3:
	.type		__cr_lgamma_table,@object
	.size		__cr_lgamma_table,(.L_8 - __cr_lgamma_table)
__cr_lgamma_table:
        /*0000*/ 	.byte	0x00, 0x00, 0x00, 0x00, 0x00, 0x00, 0x00, 0x00, 0x00, 0x00, 0x00, 0x00, 0x00, 0x00, 0x00, 0x00
        /*0010*/ 	.byte	0xef, 0x39, 0xfa, 0xfe, 0x42, 0x2e, 0xe6, 0x3f, 0x02, 0x20, 0x2a, 0xfa, 0x0b, 0xab, 0xfc, 0x3f
        /*0020*/ 	.byte	0xf9, 0x2c, 0x92, 0x7c, 0xa7, 0x6c, 0x09, 0x40, 0xc9, 0x79, 0x44, 0x3c, 0x64, 0x26, 0x13, 0x40
        /*0030*/ 	.byte	0xca, 0x01, 0xcf, 0x3a, 0x27, 0x51, 0x1a, 0x40, 0x30, 0xcc, 0x2d, 0xf3, 0xe1, 0x0c, 0x21, 0x40
        /*0040*/ 	.byte	0x0d, 0xb7, 0xfc, 0x82, 0x8e, 0x35, 0x25, 0x40
.L_8:


//--------------------- .text._Z22gameOfLifeKernelSharedPKhPhii --------------------------
	.section	.text._Z22gameOfLifeKernelSharedPKhPhii,"ax",@progbits
	.align	128
        .global         _Z22gameOfLifeKernelSharedPKhPhii
        .type           _Z22gameOfLifeKernelSharedPKhPhii,@function
        .size           _Z22gameOfLifeKernelSharedPKhPhii,(.L_x_30 - _Z22gameOfLifeKernelSharedPKhPhii)
        .other          _Z22gameOfLifeKernelSharedPKhPhii,@"STO_CUDA_ENTRY STV_DEFAULT"
_Z22gameOfLifeKernelSharedPKhPhii:
.text._Z22gameOfLifeKernelSharedPKhPhii:
[----:B------:R-:W-:Y:S01]  /*0000*/  LDC R1, c[0x0][0x37c] ;  /* 0x0000df00ff017b82 */ /* 0x000fe20000000800 */
[----:B------:R-:W0:Y:S07]  /*0010*/  S2R R12, SR_TID.Y ;  /* 0x00000000000c7919 */ /* 0x000e2e0000002200 */
[----:B------:R-:W1:Y:S01]  /*0020*/  LDC R10, c[0x0][0x360] ;  /* 0x0000d800ff0a7b82 */ /* 0x000e620000000800 */
[----:B------:R-:W2:Y:S01]  /*0030*/  LDCU.64 UR6, c[0x0][0x358] ;  /* 0x00006b00ff0677ac */ /* 0x000ea20008000a00 */
[----:B------:R-:W1:Y:S06]  /*0040*/  S2R R9, SR_TID.X ;  /* 0x0000000000097919 */ /* 0x000e6c0000002100 */
[----:B------:R-:W0:Y:S08]  /*0050*/  S2UR UR5, SR_CTAID.Y ;  /* 0x00000000000579c3 */ /* 0x000e300000002600 */
[----:B------:R-:W0:Y:S08]  /*0060*/  LDC R11, c[0x0][0x364] ;  /* 0x0000d900ff0b7b82 */ /* 0x000e300000000800 */
[----:B------:R-:W1:Y:S08]  /*0070*/  S2UR UR4, SR_CTAID.X ;  /* 0x00000000000479c3 */ /* 0x000e700000002500 */
[----:B------:R-:W3:Y:S01]  /*0080*/  LDC.64 R2, c[0x0][0x390] ;  /* 0x0000e400ff027b82 */ /* 0x000ee20000000a00 */
[----:B0-----:R-:W-:-:S02]  /*0090*/  IMAD R5, R11, UR5, R12 ;  /* 0x000000050b057c24 */ /* 0x001fc4000f8e020c */
[----:B-1----:R-:W-:-:S03]  /*00a0*/  IMAD R7, R10, UR4, R9 ;  /* 0x000000040a077c24 */ /* 0x002fc6000f8e0209 */
[----:B---3--:R-:W-:-:S04]  /*00b0*/  ISETP.GE.AND P0, PT, R5, R3, PT ;  /* 0x000000030500720c */ /* 0x008fc80003f06270 */
[----:B------:R-:W-:-:S13]  /*00c0*/  ISETP.LT.AND P0, PT, R7, R2, !P0 ;  /* 0x000000020700720c */ /* 0x000fda0004701270 */
[----:B------:R-:W0:Y:S01]  /*00d0*/  @P0 LDC.64 R14, c[0x0][0x380] ;  /* 0x0000e000ff0e0b82 */ /* 0x000e220000000a00 */
[----:B------:R-:W-:-:S05]  /*00e0*/  @P0 IMAD R0, R5, R2, R7 ;  /* 0x0000000205000224 */ /* 0x000fca00078e0207 */
[----:B0-----:R-:W-:-:S04]  /*00f0*/  @P0 IADD3 R14, P1, PT, R0, R14, RZ ;  /* 0x0000000e000e0210 */ /* 0x001fc80007f3e0ff */
[----:B------:R-:W-:-:S06]  /*0100*/  @P0 LEA.HI.X.SX32 R15, R0, R15, 0x1, P1 ;  /* 0x0000000f000f0211 */ /* 0x000fcc00008f0eff */
[----:B--2---:R-:W2:Y:S01]  /*0110*/  @P0 LDG.E.U8 R15, desc[UR6][R14.64] ;  /* 0x000000060e0f0981 */ /* 0x004ea2000c1e1100 */
[----:B------:R-:W0:Y:S01]  /*0120*/  S2UR UR5, SR_CgaCtaId ;  /* 0x00000000000579c3 */ /* 0x000e220000008800 */
[----:B------:R-:W-:Y:S01]  /*0130*/  UMOV UR4, 0x400 ;  /* 0x0000040000047882 */ /* 0x000fe20000000000 */
[----:B------:R-:W-:Y:S01]  /*0140*/  ISETP.NE.AND P3, PT, R9, RZ, PT ;  /* 0x000000ff0900720c */ /* 0x000fe20003f65270 */
[----:B------:R-:W-:Y:S01]  /*0150*/  VIADD R11, R11, 0xffffffff ;  /* 0xffffffff0b0b7836 */ /* 0x000fe20000000000 */
[----:B------:R-:W-:Y:S01]  /*0160*/  BSSY.RECONVERGENT B0, `(.L_x_0) ;  /* 0x0000029000007945 */ /* 0x000fe20003800200 */
[----:B------:R-:W-:Y:S01]  /*0170*/  VIADD R10, R10, 0xffffffff ;  /* 0xffffffff0a0a7836 */ /* 0x000fe20000000000 */
[----:B------:R-:W-:Y:S02]  /*0180*/  IADD3 R6, PT, PT, R2, -0x1, RZ ;  /* 0xffffffff02067810 */ /* 0x000fe40007ffe0ff */
[CC--:B------:R-:W-:Y:S02]  /*0190*/  ISETP.NE.AND P4, PT, R12.reuse, R11.reuse, PT ;  /* 0x0000000b0c00720c */ /* 0x0c0fe40003f85270 */
[----:B------:R-:W-:-:S02]  /*01a0*/  ISETP.NE.AND P2, PT, R12, R11, PT ;  /* 0x0000000b0c00720c */ /* 0x000fc40003f45270 */
[----:B------:R-:W-:Y:S01]  /*01b0*/  ISETP.NE.AND P1, PT, R9, R10, PT ;  /* 0x0000000a0900720c */ /* 0x000fe20003f25270 */
[----:B0-----:R-:W-:-:S06]  /*01c0*/  ULEA UR4, UR5, UR4, 0x18 ;  /* 0x0000000405047291 */ /* 0x001fcc000f8ec0ff */
[----:B------:R-:W-:-:S04]  /*01d0*/  IMAD.U32 R13, RZ, RZ, UR4 ;  /* 0x00000004ff0d7e24 */ /* 0x000fc8000f8e00ff */
[----:B------:R-:W-:-:S04]  /*01e0*/  IMAD R4, R12, 0x12, R13 ;  /* 0x000000120c047824 */ /* 0x000fc800078e020d */
[----:B------:R-:W-:-:S05]  /*01f0*/  IMAD.IADD R0, R4, 0x1, R9 ;  /* 0x0000000104007824 */ /* 0x000fca00078e0209 */
[----:B--2---:R0:W-:Y:S01]  /*0200*/  @P0 STS.U8 [R0+0x13], R15 ;  /* 0x0000130f00000388 */ /* 0x0041e20000000000 */
[----:B------:R-:W-:Y:S05]  /*0210*/  @P3 BRA `(.L_x_1) ;  /* 0x0000000000743947 */ /* 0x000fea0003800000 */
[----:B------:R-:W-:Y:S01]  /*0220*/  IABS R16, R2 ;  /* 0x0000000200107213 */ /* 0x000fe20000000000 */
[----:B------:R-:W1:Y:S01]  /*0230*/  LDCU.64 UR8, c[0x0][0x380] ;  /* 0x00007000ff0877ac */ /* 0x000e620008000a00 */
[----:B------:R-:W-:Y:S02]  /*0240*/  IADD3 R8, PT, PT, R7, -0x1, R2 ;  /* 0xffffffff07087810 */ /* 0x000fe40007ffe002 */
[----:B------:R-:W2:Y:S02]  /*0250*/  I2F.RP R11, R16 ;  /* 0x00000010000b7306 */ /* 0x000ea40000209400 */
[----:B------:R-:W-:Y:S02]  /*0260*/  IABS R17, R8 ;  /* 0x0000000800117213 */ /* 0x000fe40000000000 */
[----:B------:R-:W-:-:S04]  /*0270*/  ISETP.GE.AND P6, PT, R8, RZ, PT ;  /* 0x000000ff0800720c */ /* 0x000fc80003fc6270 */
[----:B--2---:R-:W2:Y:S02]  /*0280*/  MUFU.RCP R11, R11 ;  /* 0x0000000b000b7308 */ /* 0x004ea40000001000 */
[----:B--2---:R-:W-:-:S06]  /*0290*/  VIADD R14, R11, 0xffffffe ;  /* 0x0ffffffe0b0e7836 */ /* 0x004fcc0000000000 */
[----:B0-----:R0:W2:Y:S02]  /*02a0*/  F2I.FTZ.U32.TRUNC.NTZ R15, R14 ;  /* 0x0000000e000f7305 */ /* 0x0010a4000021f000 */
[----:B0-----:R-:W-:Y:S02]  /*02b0*/  IMAD.MOV.U32 R14, RZ, RZ, RZ ;  /* 0x000000ffff0e7224 */ /* 0x001fe400078e00ff */
[----:B--2---:R-:W-:-:S04]  /*02c0*/  IMAD.MOV R13, RZ, RZ, -R15 ;  /* 0x000000ffff0d7224 */ /* 0x004fc800078e0a0f */
[----:B------:R-:W-:-:S04]  /*02d0*/  IMAD R13, R13, R16, RZ ;  /* 0x000000100d0d7224 */ /* 0x000fc800078e02ff */
[----:B------:R-:W-:-:S04]  /*02e0*/  IMAD.HI.U32 R15, R15, R13, R14 ;  /* 0x0000000d0f0f7227 */ /* 0x000fc800078e000e */
[----:B------:R-:W-:-:S04]  /*02f0*/  IMAD.MOV.U32 R13, RZ, RZ, R17 ;  /* 0x000000ffff0d7224 */ /* 0x000fc800078e0011 */
[----:B------:R-:W-:-:S05]  /*0300*/  IMAD.HI.U32 R15, R15, R13, RZ ;  /* 0x0000000d0f0f7227 */ /* 0x000fca00078e00ff */
[----:B------:R-:W-:-:S05]  /*0310*/  IADD3 R15, PT, PT, -R15, RZ, RZ ;  /* 0x000000ff0f0f7210 */ /* 0x000fca0007ffe1ff */
[----:B------:R-:W-:-:S05]  /*0320*/  IMAD R11, R16, R15, R13 ;  /* 0x0000000f100b7224 */ /* 0x000fca00078e020d */
[----:B------:R-:W-:-:S13]  /*0330*/  ISETP.GT.U32.AND P3, PT, R16, R11, PT ;  /* 0x0000000b1000720c */ /* 0x000fda0003f64070 */
[----:B------:R-:W-:Y:S01]  /*0340*/  @!P3 IMAD.IADD R11, R11, 0x1, -R16 ;  /* 0x000000010b0bb824 */ /* 0x000fe200078e0a10 */
[----:B------:R-:W-:-:S04]  /*0350*/  ISETP.NE.AND P3, PT, R2, RZ, PT ;  /* 0x000000ff0200720c */ /* 0x000fc80003f65270 */
[----:B------:R-:W-:-:S13]  /*0360*/  ISETP.GT.U32.AND P5, PT, R16, R11, PT ;  /* 0x0000000b1000720c */ /* 0x000fda0003fa4070 */
[----:B------:R-:W-:-:S04]  /*0370*/  @!P5 IMAD.IADD R11, R11, 0x1, -R16 ;  /* 0x000000010b0bd824 */ /* 0x000fc800078e0a10 */
[----:B------:R-:W-:Y:S01]  /*0380*/  @!P6 IMAD.MOV R11, RZ, RZ, -R11 ;  /* 0x000000ffff0be224 */ /* 0x000fe200078e0a0b */
[----:B------:R-:W-:-:S05]  /*0390*/  @!P3 LOP3.LUT R11, RZ, R2, RZ, 0x33, !PT ;  /* 0x00000002ff0bb212 */ /* 0x000fca00078e33ff */
[----:B------:R-:W-:-:S05]  /*03a0*/  IMAD R11, R5, R2, R11 ;  /* 0x00000002050b7224 */ /* 0x000fca00078e020b */
[----:B-1----:R-:W-:-:S04]  /*03b0*/  IADD3 R14, P3, PT, R11, UR8, RZ ;  /* 0x000000080b0e7c10 */ /* 0x002fc8000ff7e0ff */
[----:B------:R-:W-:-:S06]  /*03c0*/  LEA.HI.X.SX32 R15, R11, UR9, 0x1, P3 ;  /* 0x000000090b0f7c11 */ /* 0x000fcc00098f0eff */
[----:B------:R-:W2:Y:S04]  /*03d0*/  LDG.E.U8 R15, desc[UR6][R14.64] ;  /* 0x000000060e0f7981 */ /* 0x000ea8000c1e1100 */
[----:B--2---:R1:W-:Y:S02]  /*03e0*/  STS.U8 [R4+0x12], R15 ;  /* 0x0000120f04007388 */ /* 0x0043e40000000000 */
.L_x_1:
[----:B------:R-:W-:Y:S05]  /*03f0*/  BSYNC.RECONVERGENT B0 ;  /* 0x0000000000007941 */ /* 0x000fea0003800200 */
.L_x_0:
[----:B------:R-:W-:Y:S01]  /*0400*/  ISETP.NE.AND P5, PT, R7, R6, PT ;  /* 0x000000060700720c */ /* 0x000fe20003fa5270 */
[----:B------:R-:W-:Y:S01]  /*0410*/  BSSY.RECONVERGENT B0, `(.L_x_2) ;  /* 0x0000020000007945 */ /* 0x000fe20003800200 */
[----:B------:R-:W-:-:S11]  /*0420*/  ISETP.NE.AND P3, PT, R12, RZ, PT ;  /* 0x000000ff0c00720c */ /* 0x000fd60003f65270 */
[----:B------:R-:W-:Y:S05]  /*0430*/  @P5 BRA P1, `(.L_x_3) ;  /* 0x0000000000745947 */ /* 0x000fea0000800000 */
[----:B------:R-:W-:Y:S01]  /*0440*/  IABS R16, R2 ;  /* 0x0000000200107213 */ /* 0x000fe20000000000 */
[----:B------:R-:W-:Y:S01]  /*0450*/  VIADD R8, R7, 0x1 ;  /* 0x0000000107087836 */ /* 0x000fe20000000000 */
[----:B------:R-:W-:Y:S01]  /*0460*/  ISETP.NE.AND P6, PT, R2, RZ, PT ;  /* 0x000000ff0200720c */ /* 0x000fe20003fc5270 */
[----:B------:R-:W-:Y:S01]  /*0470*/  IMAD.MOV.U32 R14, RZ, RZ, RZ ;  /* 0x000000ffff0e7224 */ /* 0x000fe200078e00ff */
[----:B------:R-:W2:Y:S01]  /*0480*/  I2F.RP R11, R16 ;  /* 0x00000010000b7306 */ /* 0x000ea20000209400 */
[----:B------:R-:W3:Y:S01]  /*0490*/  LDCU.64 UR8, c[0x0][0x380] ;  /* 0x00007000ff0877ac */ /* 0x000ee20008000a00 */
[----:B------:R-:W-:Y:S02]  /*04a0*/  IABS R17, R8 ;  /* 0x0000000800117213 */ /* 0x000fe40000000000 */
[----:B------:R-:W-:-:S04]  /*04b0*/  ISETP.GE.AND P5, PT, R8, RZ, PT ;  /* 0x000000ff0800720c */ /* 0x000fc80003fa6270 */
[----:B--2---:R-:W0:Y:S02]  /*04c0*/  MUFU.RCP R11, R11 ;  /* 0x0000000b000b7308 */ /* 0x004e240000001000 */
[----:B01----:R-:W-:-:S06]  /*04d0*/  VIADD R15, R11, 0xffffffe ;  /* 0x0ffffffe0b0f7836 */ /* 0x003fcc0000000000 */
[----:B------:R-:W0:Y:S02]  /*04e0*/  F2I.FTZ.U32.TRUNC.NTZ R15, R15 ;  /* 0x0000000f000f7305 */ /* 0x000e24000021f000 */
[----:B0-----:R-:W-:-:S05]  /*04f0*/  IADD3 R13, PT, PT, RZ, -R15, RZ ;  /* 0x8000000fff0d7210 */ /* 0x001fca0007ffe0ff */
[----:B------:R-:W-:-:S04]  /*0500*/  IMAD R13, R13, R16, RZ ;  /* 0x000000100d0d7224 */ /* 0x000fc800078e02ff */
[----:B------:R-:W-:-:S04]  /*0510*/  IMAD.HI.U32 R14, R15, R13, R14 ;  /* 0x0000000d0f0e7227 */ /* 0x000fc800078e000e */
[----:B------:R-:W-:-:S04]  /*0520*/  IMAD.MOV.U32 R13, RZ, RZ, R17 ;  /* 0x000000ffff0d7224 */ /* 0x000fc800078e0011 */
[----:B------:R-:W-:-:S04]  /*0530*/  IMAD.HI.U32 R11, R14, R13, RZ ;  /* 0x0000000d0e0b7227 */ /* 0x000fc800078e00ff */
[----:B------:R-:W-:-:S04]  /*0540*/  IMAD.MOV R14, RZ, RZ, -R11 ;  /* 0x000000ffff0e7224 */ /* 0x000fc800078e0a0b */
[----:B------:R-:W-:-:S05]  /*0550*/  IMAD R11, R16, R14, R13 ;  /* 0x0000000e100b7224 */ /* 0x000fca00078e020d */
[----:B------:R-:W-:-:S13]  /*0560*/  ISETP.GT.U32.AND P1, PT, R16, R11, PT ;  /* 0x0000000b1000720c */ /* 0x000fda0003f24070 */
[----:B------:R-:W-:-:S04]  /*0570*/  @!P1 IADD3 R11, PT, PT, R11, -R16, RZ ;  /* 0x800000100b0b9210 */ /* 0x000fc80007ffe0ff */
[----:B------:R-:W-:-:S13]  /*0580*/  ISETP.GT.U32.AND P1, PT, R16, R11, PT ;  /* 0x0000000b1000720c */ /* 0x000fda0003f24070 */
[----:B------:R-:W-:-:S04]  /*0590*/  @!P1 IMAD.IADD R11, R11, 0x1, -R16 ;  /* 0x000000010b0b9824 */ /* 0x000fc800078e0a10 */
[----:B------:R-:W-:Y:S01]  /*05a0*/  @!P5 IMAD.MOV R11, RZ, RZ, -R11 ;  /* 0x000000ffff0bd224 */ /* 0x000fe200078e0a0b */
[----:B------:R-:W-:-:S05]  /*05b0*/  @!P6 LOP3.LUT R11, RZ, R2, RZ, 0x33, !PT ;  /* 0x00000002ff0be212 */ /* 0x000fca00078e33ff */
[----:B------:R-:W-:-:S05]  /*05c0*/  IMAD R11, R5, R2, R11 ;  /* 0x00000002050b7224 */ /* 0x000fca00078e020b */
[----:B---3--:R-:W-:-:S04]  /*05d0*/  IADD3 R14, P1, PT, R11, UR8, RZ ;  /* 0x000000080b0e7c10 */ /* 0x008fc8000ff3e0ff */
[----:B------:R-:W-:-:S06]  /*05e0*/  LEA.HI.X.SX32 R15, R11, UR9, 0x1, P1 ;  /* 0x000000090b0f7c11 */ /* 0x000fcc00088f0eff */
[----:B------:R-:W2:Y:S04]  /*05f0*/  LDG.E.U8 R15, desc[UR6][R14.64] ;  /* 0x000000060e0f7981 */ /* 0x000ea8000c1e1100 */
[----:B--2---:R2:W-:Y:S02]  /*0600*/  STS.U8 [R0+0x14], R15 ;  /* 0x0000140f00007388 */ /* 0x0045e40000000000 */
.L_x_3:
[----:B------:R-:W-:Y:S05]  /*0610*/  BSYNC.RECONVERGENT B0 ;  /* 0x0000000000007941 */ /* 0x000fea0003800200 */
.L_x_2:
[----:B------:R-:W-:Y:S01]  /*0620*/  BSSY.RECONVERGENT B0, `(.L_x_4) ;  /* 0x0000021000007945 */ /* 0x000fe20003800200 */
[----:B------:R-:W-:Y:S01]  /*0630*/  ISETP.NE.AND P1, PT, R9, R10, PT ;  /* 0x0000000a0900720c */ /* 0x000fe20003f25270 */
[----:B------:R-:W-:Y:S02]  /*0640*/  VIADD R8, R3, 0xffffffff ;  /* 0xffffffff03087836 */ /* 0x000fe40000000000 */
[----:B------:R-:W-:Y:S10]  /*0650*/  @P3 BRA `(.L_x_5) ;  /* 0x0000000000743947 */ /* 0x000ff40003800000 */
[----:B------:R-:W-:Y:S01]  /*0660*/  IABS R16, R3 ;  /* 0x0000000300107213 */ /* 0x000fe20000000000 */
[----:B------:R-:W3:Y:S01]  /*0670*/  LDCU.64 UR8, c[0x0][0x380] ;  /* 0x00007000ff0877ac */ /* 0x000ee20008000a00 */
[----:B------:R-:W-:Y:S02]  /*0680*/  IADD3 R11, PT, PT, R5, -0x1, R3 ;  /* 0xffffffff050b7810 */ /* 0x000fe40007ffe003 */
[----:B------:R-:W4:Y:S02]  /*0690*/  I2F.RP R13, R16 ;  /* 0x00000010000d7306 */ /* 0x000f240000209400 */
[----:B------:R-:W-:Y:S02]  /*06a0*/  IABS R18, R11 ;  /* 0x0000000b00127213 */ /* 0x000fe40000000000 */
[----:B------:R-:W-:-:S04]  /*06b0*/  ISETP.GE.AND P6, PT, R11, RZ, PT ;  /* 0x000000ff0b00720c */ /* 0x000fc80003fc6270 */
[----:B----4-:R-:W4:Y:S02]  /*06c0*/  MUFU.RCP R13, R13 ;  /* 0x0000000d000d7308 */ /* 0x010f240000001000 */
[----:B----4-:R-:W-:-:S06]  /*06d0*/  VIADD R14, R13, 0xffffffe ;  /* 0x0ffffffe0d0e7836 */ /* 0x010fcc0000000000 */
[----:B012---:R0:W1:Y:S02]  /*06e0*/  F2I.FTZ.U32.TRUNC.NTZ R15, R14 ;  /* 0x0000000e000f7305 */ /* 0x007064000021f000 */
[----:B0-----:R-:W-:Y:S01]  /*06f0*/  IMAD.MOV.U32 R14, RZ, RZ, RZ ;  /* 0x000000ffff0e7224 */ /* 0x001fe200078e00ff */
[----:B-1----:R-:W-:-:S05]  /*0700*/  IADD3 R17, PT, PT, RZ, -R15, RZ ;  /* 0x8000000fff117210 */ /* 0x002fca0007ffe0ff */
[----:B------:R-:W-:-:S04]  /*0710*/  IMAD R17, R17, R16, RZ ;  /* 0x0000001011117224 */ /* 0x000fc800078e02ff */
[----:B------:R-:W-:-:S04]  /*0720*/  IMAD.HI.U32 R15, R15, R17, R14 ;  /* 0x000000110f0f7227 */ /* 0x000fc800078e000e */
[----:B------:R-:W-:-:S04]  /*0730*/  IMAD.MOV.U32 R17, RZ, RZ, R18 ;  /* 0x000000ffff117224 */ /* 0x000fc800078e0012 */
[----:B------:R-:W-:-:S04]  /*0740*/  IMAD.HI.U32 R15, R15, R17, RZ ;  /* 0x000000110f0f7227 */ /* 0x000fc800078e00ff */
[----:B------:R-:W-:-:S04]  /*0750*/  IMAD.MOV R15, RZ, RZ, -R15 ;  /* 0x000000ffff0f7224 */ /* 0x000fc800078e0a0f */
[----:B------:R-:W-:-:S05]  /*0760*/  IMAD R13, R16, R15, R17 ;  /* 0x0000000f100d7224 */ /* 0x000fca00078e0211 */
[----:B------:R-:W-:-:S13]  /*0770*/  ISETP.GT.U32.AND P3, PT, R16, R13, PT ;  /* 0x0000000d1000720c */ /* 0x000fda0003f64070 */
[----:B------:R-:W-:Y:S01]  /*0780*/  @!P3 IMAD.IADD R13, R13, 0x1, -R16 ;  /* 0x000000010d0db824 */ /* 0x000fe200078e0a10 */
[----:B------:R-:W-:-:S04]  /*0790*/  ISETP.NE.AND P3, PT, R3, RZ, PT ;  /* 0x000000ff0300720c */ /* 0x000fc80003f65270 */
[----:B------:R-:W-:-:S13]  /*07a0*/  ISETP.GT.U32.AND P5, PT, R16, R13, PT ;  /* 0x0000000d1000720c */ /* 0x000fda0003fa4070 */
[----:B------:R-:W-:-:S05]  /*07b0*/  @!P5 IADD3 R13, PT, PT, R13, -R16, RZ ;  /* 0x800000100d0dd210 */ /* 0x000fca0007ffe0ff */
[----:B------:R-:W-:Y:S01]  /*07c0*/  @!P6 IMAD.MOV R13, RZ, RZ, -R13 ;  /* 0x000000ffff0de224 */ /* 0x000fe200078e0a0d */
[----:B------:R-:W-:-:S05]  /*07d0*/  @!P3 LOP3.LUT R13, RZ, R3, RZ, 0x33, !PT ;  /* 0x00000003ff0db212 */ /* 0x000fca00078e33ff */
[----:B------:R-:W-:-:S05]  /*07e0*/  IMAD R13, R13, R2, R7 ;  /* 0x000000020d0d7224 */ /* 0x000fca00078e0207 */
[----:B---3--:R-:W-:-:S04]  /*07f0*/  IADD3 R14, P3, PT, R13, UR8, RZ ;  /* 0x000000080d0e7c10 */ /* 0x008fc8000ff7e0ff */
[----:B------:R-:W-:-:S05]  /*0800*/  LEA.HI.X.SX32 R15, R13, UR9, 0x1, P3 ;  /* 0x000000090d0f7c11 */ /* 0x000fca00098f0eff */
[----:B------:R-:W2:Y:S04]  /*0810*/  LDG.E.U8 R14, desc[UR6][R14.64] ;  /* 0x000000060e0e7981 */ /* 0x000ea8000c1e1100 */
[----:B--2---:R3:W-:Y:S02]  /*0820*/  STS.U8 [R9+UR4+0x1], R14 ;  /* 0x0000010e09007988 */ /* 0x0047e40008000004 */
.L_x_5:
[----:B------:R-:W-:Y:S05]  /*0830*/  BSYNC.RECONVERGENT B0 ;  /* 0x0000000000007941 */ /* 0x000fea0003800200 */
.L_x_4:
[----:B------:R-:W-:Y:S01]  /*0840*/  ISETP.NE.AND P5, PT, R5, R8, PT ;  /* 0x000000080500720c */ /* 0x000fe20003fa5270 */
[----:B------:R-:W-:Y:S01]  /*0850*/  BSSY.RECONVERGENT B0, `(.L_x_6) ;  /* 0x0000021000007945 */ /* 0x000fe20003800200 */
[----:B------:R-:W-:Y:S02]  /*0860*/  LOP3.LUT P3, RZ, R9, R12, RZ, 0xfc, !PT ;  /* 0x0000000c09ff7212 */ /* 0x000fe4000786fcff */
[----:B------:R-:W-:-:S09]  /*0870*/  ISETP.NE.OR P1, PT, R12, RZ, P1 ;  /* 0x000000ff0c00720c */ /* 0x000fd20000f25670 */
[----:B------:R-:W-:Y:S05]  /*0880*/  @P5 BRA P4, `(.L_x_7) ;  /* 0x0000000000745947 */ /* 0x000fea0002000000 */
[----:B012---:R-:W-:Y:S01]  /*0890*/  IABS R15, R3 ;  /* 0x00000003000f7213 */ /* 0x007fe20000000000 */
[----:B------:R-:W-:Y:S01]  /*08a0*/  VIADD R11, R5, 0x1 ;  /* 0x00000001050b7836 */ /* 0x000fe20000000000 */
[----:B------:R-:W-:Y:S01]  /*08b0*/  ISETP.NE.AND P6, PT, R3, RZ, PT ;  /* 0x000000ff0300720c */ /* 0x000fe20003fc5270 */
[----:B------:R-:W0:Y:S01]  /*08c0*/  LDCU.64 UR8, c[0x0][0x380] ;  /* 0x00007000ff0877ac */ /* 0x000e220008000a00 */
[----:B---3--:R-:W1:Y:S02]  /*08d0*/  I2F.RP R14, R15 ;  /* 0x0000000f000e7306 */ /* 0x008e640000209400 */
[----:B------:R-:W-:Y:S02]  /*08e0*/  IABS R18, R11 ;  /* 0x0000000b00127213 */ /* 0x000fe40000000000 */
[----:B------:R-:W-:-:S04]  /*08f0*/  ISETP.GE.AND P5, PT, R11, RZ, PT ;  /* 0x000000ff0b00720c */ /* 0x000fc80003fa6270 */
[----:B-1----:R-:W1:Y:S02]  /*0900*/  MUFU.RCP R14, R14 ;  /* 0x0000000e000e7308 */ /* 0x002e640000001000 */
[----:B-1----:R-:W-:-:S06]  /*0910*/  VIADD R16, R14, 0xffffffe ;  /* 0x0ffffffe0e107836 */ /* 0x002fcc0000000000 */
[----:B------:R-:W1:Y:S02]  /*0920*/  F2I.FTZ.U32.TRUNC.NTZ R13, R16 ;  /* 0x00000010000d7305 */ /* 0x000e64000021f000 */
[----:B-1----:R-:W-:-:S04]  /*0930*/  IMAD.MOV R12, RZ, RZ, -R13 ;  /* 0x000000ffff0c7224 */ /* 0x002fc800078e0a0d */
[----:B------:R-:W-:Y:S02]  /*0940*/  IMAD R17, R12, R15, RZ ;  /* 0x0000000f0c117224 */ /* 0x000fe400078e02ff */
[----:B------:R-:W-:-:S05]  /*0950*/  HFMA2 R12, -RZ, RZ, 0, 0 ;  /* 0x00000000ff0c7431 */ /* 0x000fca00000001ff */
[----:B------:R-:W-:-:S04]  /*0960*/  IMAD.HI.U32 R12, R13, R17, R12 ;  /* 0x000000110d0c7227 */ /* 0x000fc800078e000c */
[----:B------:R-:W-:-:S04]  /*0970*/  IMAD.MOV.U32 R13, RZ, RZ, R18 ;  /* 0x000000ffff0d7224 */ /* 0x000fc800078e0012 */
[----:B------:R-:W-:-:S04]  /*0980*/  IMAD.HI.U32 R12, R12, R13, RZ ;  /* 0x0000000d0c0c7227 */ /* 0x000fc800078e00ff */
[----:B------:R-:W-:-:S04]  /*0990*/  IMAD.MOV R12, RZ, RZ, -R12 ;  /* 0x000000ffff0c7224 */ /* 0x000fc800078e0a0c */
[----:B------:R-:W-:-:S05]  /*09a0*/  IMAD R12, R15, R12, R13 ;  /* 0x0000000c0f0c7224 */ /* 0x000fca00078e020d */
[----:B------:R-:W-:-:S13]  /*09b0*/  ISETP.GT.U32.AND P4, PT, R15, R12, PT ;  /* 0x0000000c0f00720c */ /* 0x000fda0003f84070 */
[----:B------:R-:W-:-:S05]  /*09c0*/  @!P4 IMAD.IADD R12, R12, 0x1, -R15 ;  /* 0x000000010c0cc824 */ /* 0x000fca00078e0a0f */
[----:B------:R-:W-:-:S13]  /*09d0*/  ISETP.GT.U32.AND P4, PT, R15, R12, PT ;  /* 0x0000000c0f00720c */ /* 0x000fda0003f84070 */
[----:B------:R-:W-:-:S05]  /*09e0*/  @!P4 IMAD.IADD R12, R12, 0x1, -R15 ;  /* 0x000000010c0cc824 */ /* 0x000fca00078e0a0f */
[----:B------:R-:W-:Y:S02]  /*09f0*/  @!P5 IADD3 R12, PT, PT, -R12, RZ, RZ ;  /* 0x000000ff0c0cd210 */ /* 0x000fe40007ffe1ff */
[----:B------:R-:W-:-:S05]  /*0a00*/  @!P6 LOP3.LUT R12, RZ, R3, RZ, 0x33, !PT ;  /* 0x00000003ff0ce212 */ /* 0x000fca00078e33ff */
[----:B------:R-:W-:-:S05]  /*0a10*/  IMAD R11, R12, R2, R7 ;  /* 0x000000020c0b7224 */ /* 0x000fca00078e0207 */
[----:B0-----:R-:W-:-:S04]  /*0a20*/  IADD3 R12, P4, PT, R11, UR8, RZ ;  /* 0x000000080b0c7c10 */ /* 0x001fc8000ff9e0ff */
[----:B------:R-:W-:-:S06]  /*0a30*/  LEA.HI.X.SX32 R13, R11, UR9, 0x1, P4 ;  /* 0x000000090b0d7c11 */ /* 0x000fcc000a0f0eff */
[----:B------:R-:W2:Y:S04]  /*0a40*/  LDG.E.U8 R13, desc[UR6][R12.64] ;  /* 0x000000060c0d7981 */ /* 0x000ea8000c1e1100 */
[----:B--2---:R4:W-:Y:S02]  /*0a50*/  STS.U8 [R0+0x25], R13 ;  /* 0x0000250d00007388 */ /* 0x0049e40000000000 */
.L_x_7:
[----:B------:R-:W-:Y:S05]  /*0a60*/  BSYNC.RECONVERGENT B0 ;  /* 0x0000000000007941 */ /* 0x000fea0003800200 */
.L_x_6:
[----:B------:R-:W-:Y:S01]  /*0a70*/  BSSY.RECONVERGENT B0, `(.L_x_8) ;  /* 0x0000037000007945 */ /* 0x000fe20003800200 */
[C---:B------:R-:W-:Y:S02]  /*0a80*/  ISETP.NE.OR P4, PT, R9.reuse, R10, P2 ;  /* 0x0000000a0900720c */ /* 0x040fe40001785670 */
[----:B------:R-:W-:Y:S01]  /*0a90*/  ISETP.NE.OR P2, PT, R9, RZ, P2 ;  /* 0x000000ff0900720c */ /* 0x000fe20001745670 */
[----:B------:R-:W-:-:S12]  /*0aa0*/  @P3 BRA `(.L_x_9) ;  /* 0x0000000000cc3947 */ /* 0x000fd80003800000 */
[----:B012---:R-:W-:Y:S01]  /*0ab0*/  IABS R15, R3 ;  /* 0x00000003000f7213 */ /* 0x007fe20000000000 */
[----:B------:R-:W-:Y:S01]  /*0ac0*/  IMAD.IADD R16, R5, 0x1, R8 ;  /* 0x0000000105107824 */ /* 0x000fe200078e0208 */
[----:B---3--:R-:W-:Y:S01]  /*0ad0*/  IABS R14, R2 ;  /* 0x00000002000e7213 */ /* 0x008fe20000000000 */
[----:B------:R-:W0:Y:S01]  /*0ae0*/  LDCU.64 UR8, c[0x0][0x380] ;  /* 0x00007000ff0877ac */ /* 0x000e220008000a00 */
[----:B------:R-:W1:Y:S08]  /*0af0*/  I2F.RP R18, R15 ;  /* 0x0000000f00127306 */ /* 0x000e700000209400 */
[----:B------:R-:W2:Y:S08]  /*0b00*/  I2F.RP R17, R14 ;  /* 0x0000000e00117306 */ /* 0x000eb00000209400 */
[----:B-1----:R-:W1:Y:S08]  /*0b10*/  MUFU.RCP R18, R18 ;  /* 0x0000001200127308 */ /* 0x002e700000001000 */
[----:B--2---:R-:W2:Y:S01]  /*0b20*/  MUFU.RCP R17, R17 ;  /* 0x0000001100117308 */ /* 0x004ea20000001000 */
[----:B-1----:R-:W-:Y:S01]  /*0b30*/  VIADD R12, R18, 0xffffffe ;  /* 0x0ffffffe120c7836 */ /* 0x002fe20000000000 */
[----:B------:R-:W-:-:S06]  /*0b40*/  IABS R18, R16 ;  /* 0x0000001000127213 */ /* 0x000fcc0000000000 */
[----:B----4-:R1:W3:Y:S01]  /*0b50*/  F2I.FTZ.U32.TRUNC.NTZ R13, R12 ;  /* 0x0000000c000d7305 */ /* 0x0102e2000021f000 */
[----:B--2---:R-:W-:-:S07]  /*0b60*/  VIADD R10, R17, 0xffffffe ;  /* 0x0ffffffe110a7836 */ /* 0x004fce0000000000 */
[----:B------:R2:W4:Y:S01]  /*0b70*/  F2I.FTZ.U32.TRUNC.NTZ R11, R10 ;  /* 0x0000000a000b7305 */ /* 0x000522000021f000 */
[----:B-1----:R-:W-:Y:S02]  /*0b80*/  IMAD.MOV.U32 R12, RZ, RZ, RZ ;  /* 0x000000ffff0c7224 */ /* 0x002fe400078e00ff */
[----:B---3--:R-:W-:Y:S02]  /*0b90*/  IMAD.MOV R20, RZ, RZ, -R13 ;  /* 0x000000ffff147224 */ /* 0x008fe400078e0a0d */
[----:B--2---:R-:W-:Y:S02]  /*0ba0*/  IMAD.MOV.U32 R10, RZ, RZ, RZ ;  /* 0x000000ffff0a7224 */ /* 0x004fe400078e00ff */
[----:B------:R-:W-:Y:S01]  /*0bb0*/  IMAD R19, R20, R15, RZ ;  /* 0x0000000f14137224 */ /* 0x000fe200078e02ff */
[----:B----4-:R-:W-:-:S03]  /*0bc0*/  IADD3 R17, PT, PT, RZ, -R11, RZ ;  /* 0x8000000bff117210 */ /* 0x010fc60007ffe0ff */
[----:B------:R-:W-:-:S04]  /*0bd0*/  IMAD.HI.U32 R13, R13, R19, R12 ;  /* 0x000000130d0d7227 */ /* 0x000fc800078e000c */
[----:B------:R-:W-:Y:S02]  /*0be0*/  IMAD.IADD R12, R7, 0x1, R6 ;  /* 0x00000001070c7824 */ /* 0x000fe400078e0206 */
[----:B------:R-:W-:Y:S02]  /*0bf0*/  IMAD R17, R17, R14, RZ ;  /* 0x0000000e11117224 */ /* 0x000fe400078e02ff */
[----:B------:R-:W-:Y:S01]  /*0c00*/  IMAD.HI.U32 R13, R13, R18, RZ ;  /* 0x000000120d0d7227 */ /* 0x000fe200078e00ff */
[----:B------:R-:W-:-:S03]  /*0c10*/  IABS R19, R12 ;  /* 0x0000000c00137213 */ /* 0x000fc60000000000 */
[----:B------:R-:W-:Y:S01]  /*0c20*/  IMAD.HI.U32 R10, R11, R17, R10 ;  /* 0x000000110b0a7227 */ /* 0x000fe200078e000a */
[----:B------:R-:W-:-:S03]  /*0c30*/  IADD3 R13, PT, PT, -R13, RZ, RZ ;  /* 0x000000ff0d0d7210 */ /* 0x000fc60007ffe1ff */
[----:B------:R-:W-:Y:S02]  /*0c40*/  IMAD.MOV.U32 R11, RZ, RZ, R19 ;  /* 0x000000ffff0b7224 */ /* 0x000fe400078e0013 */
[----:B------:R-:W-:Y:S02]  /*0c50*/  IMAD R18, R15, R13, R18 ;  /* 0x0000000d0f127224 */ /* 0x000fe400078e0212 */
[----:B------:R-:W-:-:S03]  /*0c60*/  IMAD.HI.U32 R10, R10, R11, RZ ;  /* 0x0000000b0a0a7227 */ /* 0x000fc600078e00ff */
[----:B------:R-:W-:Y:S01]  /*0c70*/  ISETP.GT.U32.AND P5, PT, R15, R18, PT ;  /* 0x000000120f00720c */ /* 0x000fe20003fa4070 */
[----:B------:R-:W-:-:S04]  /*0c80*/  IMAD.MOV R10, RZ, RZ, -R10 ;  /* 0x000000ffff0a7224 */ /* 0x000fc800078e0a0a */
[----:B------:R-:W-:-:S05]  /*0c90*/  IMAD R11, R14, R10, R11 ;  /* 0x0000000a0e0b7224 */ /* 0x000fca00078e020b */
[----:B------:R-:W-:-:S03]  /*0ca0*/  ISETP.GT.U32.AND P3, PT, R14, R11, PT ;  /* 0x0000000b0e00720c */ /* 0x000fc60003f64070 */
[----:B------:R-:W-:-:S05]  /*0cb0*/  @!P5 IMAD.IADD R18, R18, 0x1, -R15 ;  /* 0x000000011212d824 */ /* 0x000fca00078e0a0f */
[----:B------:R-:W-:-:S05]  /*0cc0*/  ISETP.GT.U32.AND P6, PT, R15, R18, PT ;  /* 0x000000120f00720c */ /* 0x000fca0003fc4070 */
[----:B------:R-:W-:Y:S01]  /*0cd0*/  @!P3 IMAD.IADD R11, R11, 0x1, -R14 ;  /* 0x000000010b0bb824 */ /* 0x000fe200078e0a0e */
[----:B------:R-:W-:-:S04]  /*0ce0*/  ISETP.GE.AND P3, PT, R16, RZ, PT ;  /* 0x000000ff1000720c */ /* 0x000fc80003f66270 */
[----:B------:R-:W-:-:S03]  /*0cf0*/  ISETP.GT.U32.AND P5, PT, R14, R11, PT ;  /* 0x0000000b0e00720c */ /* 0x000fc60003fa4070 */
[----:B------:R-:W-:Y:S01]  /*0d00*/  @!P6 IMAD.IADD R18, R18, 0x1, -R15 ;  /* 0x000000011212e824 */ /* 0x000fe200078e0a0f */
[----:B------:R-:W-:-:S05]  /*0d10*/  ISETP.GE.AND P6, PT, R12, RZ, PT ;  /* 0x000000ff0c00720c */ /* 0x000fca0003fc6270 */
[----:B------:R-:W-:Y:S01]  /*0d20*/  @!P3 IMAD.MOV R18, RZ, RZ, -R18 ;  /* 0x000000ffff12b224 */ /* 0x000fe200078e0a12 */
[----:B------:R-:W-:-:S03]  /*0d30*/  ISETP.NE.AND P3, PT, R2, RZ, PT ;  /* 0x000000ff0200720c */ /* 0x000fc60003f65270 */
[----:B------:R-:W-:Y:S02]  /*0d40*/  @!P5 IADD3 R11, PT, PT, R11, -R14, RZ ;  /* 0x8000000e0b0bd210 */ /* 0x000fe40007ffe0ff */
[----:B------:R-:W-:-:S03]  /*0d50*/  ISETP.NE.AND P5, PT, R3, RZ, PT ;  /* 0x000000ff0300720c */ /* 0x000fc60003fa5270 */
[----:B------:R-:W-:-:S05]  /*0d60*/  @!P6 IMAD.MOV R11, RZ, RZ, -R11 ;  /* 0x000000ffff0be224 */ /* 0x000fca00078e0a0b */
[----:B------:R-:W-:-:S05]  /*0d70*/  @!P3 LOP3.LUT R11, RZ, R2, RZ, 0x33, !PT ;  /* 0x00000002ff0bb212 */ /* 0x000fca00078e33ff */
[----:B------:R-:W-:-:S05]  /*0d80*/  @!P5 LOP3.LUT R18, RZ, R3, RZ, 0x33, !PT ;  /* 0x00000003ff12d212 */ /* 0x000fca00078e33ff */
[----:B------:R-:W-:-:S05]  /*0d90*/  IMAD R18, R18, R2, R11 ;  /* 0x0000000212127224 */ /* 0x000fca00078e020b */
[----:B0-----:R-:W-:-:S04]  /*0da0*/  IADD3 R10, P3, PT, R18, UR8, RZ ;  /* 0x00000008120a7c10 */ /* 0x001fc8000ff7e0ff */
[----:B------:R-:W-:-:S05]  /*0db0*/  LEA.HI.X.SX32 R11, R18, UR9, 0x1, P3 ;  /* 0x00000009120b7c11 */ /* 0x000fca00098f0eff */
[----:B------:R-:W2:Y:S04]  /*0dc0*/  LDG.E.U8 R10, desc[UR6][R10.64] ;  /* 0x000000060a0a7981 */ /* 0x000ea8000c1e1100 */
[----:B--2---:R0:W-:Y:S02]  /*0dd0*/  STS.U8 [UR4], R10 ;  /* 0x0000000aff007988 */ /* 0x0041e40008000004 */
.L_x_9:
[----:B------:R-:W-:Y:S05]  /*0de0*/  BSYNC.RECONVERGENT B0 ;  /* 0x0000000000007941 */ /* 0x000fea0003800200 */
.L_x_8:
[----:B------:R-:W-:Y:S04]  /*0df0*/  BSSY.RECONVERGENT B0, `(.L_x_10) ;  /* 0x0000037000007945 */ /* 0x000fe80003800200 */
[----:B------:R-:W-:Y:S05]  /*0e00*/  @P1 BRA `(.L_x_11) ;  /* 0x0000000000d41947 */ /* 0x000fea0003800000 */
        /* <DEDUP_REMOVED lines=10> */
[----:B------:R1:W3:Y:S01]  /*0eb0*/  F2I.FTZ.U32.TRUNC.NTZ R11, R10 ;  /* 0x0000000a000b7305 */ /* 0x0002e2000021f000 */
[----:B--2---:R-:W-:Y:S02]  /*0ec0*/  VIADD R12, R16, 0xffffffe ;  /* 0x0ffffffe100c7836 */ /* 0x004fe40000000000 */
[----:B------:R-:W-:-:S05]  /*0ed0*/  VIADD R16, R7, 0x1 ;  /* 0x0000000107107836 */ /* 0x000fca0000000000 */
[----:B----4-:R2:W4:Y:S01]  /*0ee0*/  F2I.FTZ.U32.TRUNC.NTZ R13, R12 ;  /* 0x0000000c000d7305 */ /* 0x010522000021f000 */
[----:B-1----:R-:W-:Y:S01]  /*0ef0*/  IMAD.MOV.U32 R10, RZ, RZ, RZ ;  /* 0x000000ffff0a7224 */ /* 0x002fe200078e00ff */
[----:B---3--:R-:W-:Y:S02]  /*0f00*/  IADD3 R18, PT, PT, RZ, -R11, RZ ;  /* 0x8000000bff127210 */ /* 0x008fe40007ffe0ff */
[----:B--2---:R-:W-:-:S03]  /*0f10*/  MOV R12, RZ ;  /* 0x000000ff000c7202 */ /* 0x004fc60000000f00 */
[----:B------:R-:W-:Y:S02]  /*0f20*/  IMAD R19, R18, R15, RZ ;  /* 0x0000000f12137224 */ /* 0x000fe400078e02ff */
[----:B----4-:R-:W-:Y:S02]  /*0f30*/  IMAD.MOV R21, RZ, RZ, -R13 ;  /* 0x000000ffff157224 */ /* 0x010fe400078e0a0d */
[----:B------:R-:W-:Y:S01]  /*0f40*/  IMAD.HI.U32 R19, R11, R19, R10 ;  /* 0x000000130b137227 */ /* 0x000fe200078e000a */
[----:B------:R-:W-:-:S03]  /*0f50*/  IABS R10, R16 ;  /* 0x00000010000a7213 */ /* 0x000fc60000000000 */
[----:B------:R-:W-:-:S04]  /*0f60*/  IMAD R11, R21, R14, RZ ;  /* 0x0000000e150b7224 */ /* 0x000fc800078e02ff */
[----:B------:R-:W-:-:S04]  /*0f70*/  IMAD.HI.U32 R11, R13, R11, R12 ;  /* 0x0000000b0d0b7227 */ /* 0x000fc800078e000c */
[----:B------:R-:W-:Y:S02]  /*0f80*/  IMAD.MOV.U32 R12, RZ, RZ, R17 ;  /* 0x000000ffff0c7224 */ /* 0x000fe400078e0011 */
[----:B------:R-:W-:-:S04]  /*0f90*/  IMAD.HI.U32 R11, R11, R10, RZ ;  /* 0x0000000a0b0b7227 */ /* 0x000fc800078e00ff */
[----:B------:R-:W-:-:S04]  /*0fa0*/  IMAD.HI.U32 R19, R19, R12, RZ ;  /* 0x0000000c13137227 */ /* 0x000fc800078e00ff */
[----:B------:R-:W-:Y:S02]  /*0fb0*/  IMAD.MOV R19, RZ, RZ, -R19 ;  /* 0x000000ffff137224 */ /* 0x000fe400078e0a13 */
[----:B------:R-:W-:Y:S02]  /*0fc0*/  IMAD.MOV R11, RZ, RZ, -R11 ;  /* 0x000000ffff0b7224 */ /* 0x000fe400078e0a0b */
[----:B------:R-:W-:Y:S02]  /*0fd0*/  IMAD R12, R15, R19, R12 ;  /* 0x000000130f0c7224 */ /* 0x000fe400078e020c */
[----:B------:R-:W-:-:S03]  /*0fe0*/  IMAD R13, R14, R11, R10 ;  /* 0x0000000b0e0d7224 */ /* 0x000fc600078e020a */
[----:B------:R-:W-:Y:S02]  /*0ff0*/  ISETP.GT.U32.AND P3, PT, R15, R12, PT ;  /* 0x0000000c0f00720c */ /* 0x000fe40003f64070 */
[----:B------:R-:W-:-:S11]  /*1000*/  ISETP.GT.U32.AND P1, PT, R14, R13, PT ;  /* 0x0000000d0e00720c */ /* 0x000fd60003f24070 */
[----:B------:R-:W-:Y:S01]  /*1010*/  @!P3 IMAD.IADD R12, R12, 0x1, -R15 ;  /* 0x000000010c0cb824 */ /* 0x000fe200078e0a0f */
[----:B------:R-:W-:Y:S02]  /*1020*/  ISETP.GE.AND P3, PT, R16, RZ, PT ;  /* 0x000000ff1000720c */ /* 0x000fe40003f66270 */
[----:B------:R-:W-:Y:S02]  /*1030*/  @!P1 IADD3 R13, PT, PT, R13, -R14, RZ ;  /* 0x8000000e0d0d9210 */ /* 0x000fe40007ffe0ff */
[----:B------:R-:W-:Y:S02]  /*1040*/  ISETP.GT.U32.AND P6, PT, R15, R12, PT ;  /* 0x0000000c0f00720c */ /* 0x000fe40003fc4070 */
[----:B------:R-:W-:Y:S02]  /*1050*/  ISETP.GT.U32.AND P5, PT, R14, R13, PT ;  /* 0x0000000d0e00720c */ /* 0x000fe40003fa4070 */
[----:B------:R-:W-:-:S09]  /*1060*/  ISETP.GE.AND P1, PT, R8, RZ, PT ;  /* 0x000000ff0800720c */ /* 0x000fd20003f26270 */
[----:B------:R-:W-:Y:S01]  /*1070*/  @!P6 IMAD.IADD R12, R12, 0x1, -R15 ;  /* 0x000000010c0ce824 */ /* 0x000fe200078e0a0f */
[----:B------:R-:W-:Y:S01]  /*1080*/  ISETP.NE.AND P6, PT, R3, RZ, PT ;  /* 0x000000ff0300720c */ /* 0x000fe20003fc5270 */
[----:B------:R-:W-:Y:S01]  /*1090*/  @!P5 IMAD.IADD R13, R13, 0x1, -R14 ;  /* 0x000000010d0dd824 */ /* 0x000fe200078e0a0e */
[----:B------:R-:W-:Y:S01]  /*10a0*/  ISETP.NE.AND P5, PT, R2, RZ, PT ;  /* 0x000000ff0200720c */ /* 0x000fe20003fa5270 */
[----:B------:R-:W-:Y:S02]  /*10b0*/  IMAD.MOV.U32 R11, RZ, RZ, R12 ;  /* 0x000000ffff0b7224 */ /* 0x000fe400078e000c */
[----:B------:R-:W-:-:S03]  /*10c0*/  IMAD.MOV.U32 R8, RZ, RZ, R13 ;  /* 0x000000ffff087224 */ /* 0x000fc600078e000d */
[----:B------:R-:W-:Y:S01]  /*10d0*/  @!P1 IADD3 R11, PT, PT, -R11, RZ, RZ ;  /* 0x000000ff0b0b9210 */ /* 0x000fe20007ffe1ff */
[----:B------:R-:W-:-:S04]  /*10e0*/  @!P3 IMAD.MOV R8, RZ, RZ, -R8 ;  /* 0x000000ffff08b224 */ /* 0x000fc800078e0a08 */
[----:B------:R-:W-:Y:S02]  /*10f0*/  @!P6 LOP3.LUT R11, RZ, R3, RZ, 0x33, !PT ;  /* 0x00000003ff0be212 */ /* 0x000fe400078e33ff */
[----:B------:R-:W-:-:S05]  /*1100*/  @!P5 LOP3.LUT R8, RZ, R2, RZ, 0x33, !PT ;  /* 0x00000002ff08d212 */ /* 0x000fca00078e33ff */
[----:B------:R-:W-:-:S05]  /*1110*/  IMAD R11, R11, R2, R8 ;  /* 0x000000020b0b7224 */ /* 0x000fca00078e0208 */
[----:B0-----:R-:W-:-:S04]  /*1120*/  IADD3 R10, P1, PT, R11, UR8, RZ ;  /* 0x000000080b0a7c10 */ /* 0x001fc8000ff3e0ff */
[----:B------:R-:W-:-:S05]  /*1130*/  LEA.HI.X.SX32 R11, R11, UR9, 0x1, P1 ;  /* 0x000000090b0b7c11 */ /* 0x000fca00088f0eff */
[----:B------:R-:W2:Y:S04]  /*1140*/  LDG.E.U8 R10, desc[UR6][R10.64] ;  /* 0x000000060a0a7981 */ /* 0x000ea8000c1e1100 */
[----:B--2---:R0:W-:Y:S02]  /*1150*/  STS.U8 [R9+UR4+0x2], R10 ;  /* 0x0000020a09007988 */ /* 0x0041e40008000004 */
.L_x_11:
[----:B------:R-:W-:Y:S05]  /*1160*/  BSYNC.RECONVERGENT B0 ;  /* 0x0000000000007941 */ /* 0x000fea0003800200 */
.L_x_10:
[----:B------:R-:W-:Y:S04]  /*1170*/  BSSY.RECONVERGENT B0, `(.L_x_12) ;  /* 0x0000036000007945 */ /* 0x000fe80003800200 */
[----:B------:R-:W-:Y:S05]  /*1180*/  @P2 BRA `(.L_x_13) ;  /* 0x0000000000d02947 */ /* 0x000fea0003800000 */
[----:B----4-:R-:W-:Y:S01]  /*1190*/  IABS R13, R3 ;  /* 0x00000003000d7213 */ /* 0x010fe20000000000 */
[----:B---3--:R-:W-:Y:S01]  /*11a0*/  VIADD R14, R5, 0x1 ;  /* 0x00000001050e7836 */ /* 0x008fe20000000000 */
[----:B------:R-:W-:Y:S01]  /*11b0*/  IABS R12, R2 ;  /* 0x00000002000c7213 */ /* 0x000fe20000000000 */
[----:B------:R-:W-:Y:S01]  /*11c0*/  IMAD.IADD R6, R7, 0x1, R6 ;  /* 0x0000000107067824 */ /* 0x000fe200078e0206 */
[----:B------:R-:W3:Y:S01]  /*11d0*/  I2F.RP R16, R13 ;  /* 0x0000000d00107306 */ /* 0x000ee20000209400 */
[----:B------:R-:W-:Y:S01]  /*11e0*/  ISETP.NE.AND P6, PT, R3, RZ, PT ;  /* 0x000000ff0300720c */ /* 0x000fe20003fc5270 */
[----:B------:R-:W4:Y:S01]  /*11f0*/  LDCU.64 UR4, c[0x0][0x380] ;  /* 0x00007000ff0477ac */ /* 0x000f220008000a00 */
[----:B------:R-:W-:-:S05]  /*1200*/  ISETP.GE.AND P3, PT, R14, RZ, PT ;  /* 0x000000ff0e00720c */ /* 0x000fca0003f66270 */
[----:B012---:R-:W0:Y:S08]  /*1210*/  I2F.RP R15, R12 ;  /* 0x0000000c000f7306 */ /* 0x007e300000209400 */
[----:B---3--:R-:W1:Y:S08]  /*1220*/  MUFU.RCP R16, R16 ;  /* 0x0000001000107308 */ /* 0x008e700000001000 */
[----:B0-----:R-:W0:Y:S01]  /*1230*/  MUFU.RCP R15, R15 ;  /* 0x0000000f000f7308 */ /* 0x001e220000001000 */
[----:B-1----:R-:W-:Y:S01]  /*1240*/  VIADD R8, R16, 0xffffffe ;  /* 0x0ffffffe10087836 */ /* 0x002fe20000000000 */
[----:B------:R-:W-:-:S06]  /*1250*/  IABS R16, R14 ;  /* 0x0000000e00107213 */ /* 0x000fcc0000000000 */
[----:B------:R1:W2:Y:S01]  /*1260*/  F2I.FTZ.U32.TRUNC.NTZ R9, R8 ;  /* 0x0000000800097305 */ /* 0x0002a2000021f000 */
[----:B0-----:R-:W-:-:S07]  /*1270*/  VIADD R10, R15, 0xffffffe ;  /* 0x0ffffffe0f0a7836 */ /* 0x001fce0000000000 */
[----:B------:R0:W3:Y:S01]  /*1280*/  F2I.FTZ.U32.TRUNC.NTZ R11, R10 ;  /* 0x0000000a000b7305 */ /* 0x0000e2000021f000 */
[----:B-1----:R-:W-:Y:S02]  /*1290*/  IMAD.MOV.U32 R8, RZ, RZ, RZ ;  /* 0x000000ffff087224 */ /* 0x002fe400078e00ff */
[----:B--2---:R-:W-:Y:S02]  /*12a0*/  IMAD.MOV R18, RZ, RZ, -R9 ;  /* 0x000000ffff127224 */ /* 0x004fe400078e0a09 */
[----:B0-----:R-:W-:Y:S02]  /*12b0*/  HFMA2 R10, -RZ, RZ, 0, 0 ;  /* 0x00000000ff0a7431 */ /* 0x001fe400000001ff */
[----:B------:R-:W-:Y:S01]  /*12c0*/  IMAD R17, R18, R13, RZ ;  /* 0x0000000d12117224 */ /* 0x000fe200078e02ff */
[----:B---3--:R-:W-:-:S03]  /*12d0*/  IADD3 R19, PT, PT, RZ, -R11, RZ ;  /* 0x8000000bff137210 */ /* 0x008fc60007ffe0ff */
[----:B------:R-:W-:Y:S01]  /*12e0*/  IMAD.HI.U32 R17, R9, R17, R8 ;  /* 0x0000001109117227 */ /* 0x000fe200078e0008 */
[----:B------:R-:W-:-:S03]  /*12f0*/  IABS R8, R6 ;  /* 0x0000000600087213 */ /* 0x000fc60000000000 */
[----:B------:R-:W-:Y:S02]  /*1300*/  IMAD R9, R19, R12, RZ ;  /* 0x0000000c13097224 */ /* 0x000fe400078e02ff */
[----:B------:R-:W-:-:S04]  /*1310*/  IMAD.HI.U32 R17, R17, R16, RZ ;  /* 0x0000001011117227 */ /* 0x000fc800078e00ff */
[----:B------:R-:W-:-:S04]  /*1320*/  IMAD.HI.U32 R9, R11, R9, R10 ;  /* 0x000000090b097227 */ /* 0x000fc800078e000a */
[----:B------:R-:W-:Y:S02]  /*1330*/  IMAD.MOV R17, RZ, RZ, -R17 ;  /* 0x000000ffff117224 */ /* 0x000fe400078e0a11 */
[----:B------:R-:W-:-:S04]  /*1340*/  IMAD.HI.U32 R9, R9, R8, RZ ;  /* 0x0000000809097227 */ /* 0x000fc800078e00ff */
        /* <DEDUP_REMOVED lines=9> */
[----:B------:R-:W-:-:S11]  /*13e0*/  ISETP.GT.U32.AND P1, PT, R12, R11, PT ;  /* 0x0000000b0c00720c */ /* 0x000fd60003f24070 */
[----:B------:R-:W-:Y:S01]  /*13f0*/  @!P5 IMAD.IADD R16, R16, 0x1, -R13 ;  /* 0x000000011010d824 */ /* 0x000fe200078e0a0d */
[----:B------:R-:W-:Y:S01]  /*1400*/  ISETP.NE.AND P5, PT, R2, RZ, PT ;  /* 0x000000ff0200720c */ /* 0x000fe20003fa5270 */
[----:B------:R-:W-:Y:S02]  /*1410*/  @!P1 IMAD.IADD R11, R11, 0x1, -R12 ;  /* 0x000000010b0b9824 */ /* 0x000fe400078e0a0c */
[----:B------:R-:W-:-:S03]  /*1420*/  IMAD.MOV.U32 R9, RZ, RZ, R16 ;  /* 0x000000ffff097224 */ /* 0x000fc600078e0010 */
[----:B------:R-:W-:Y:S01]  /*1430*/  MOV R6, R11 ;  /* 0x0000000b00067202 */ /* 0x000fe20000000f00 */
[----:B------:R-:W-:Y:S01]  /*1440*/  @!P3 IMAD.MOV R9, RZ, RZ, -R9 ;  /* 0x000000ffff09b224 */ /* 0x000fe200078e0a09 */
[----:B------:R-:W-:-:S03]  /*1450*/  @!P6 LOP3.LUT R9, RZ, R3, RZ, 0x33, !PT ;  /* 0x00000003ff09e212 */ /* 0x000fc600078e33ff */
[----:B------:R-:W-:Y:S02]  /*1460*/  @!P2 IMAD.MOV R6, RZ, RZ, -R6 ;  /* 0x000000ffff06a224 */ /* 0x000fe400078e0a06 */
[----:B------:R-:W-:-:S05]  /*1470*/  @!P5 LOP3.LUT R6, RZ, R2, RZ, 0x33, !PT ;  /* 0x00000002ff06d212 */ /* 0x000fca00078e33ff */
[----:B------:R-:W-:-:S05]  /*1480*/  IMAD R9, R9, R2, R6 ;  /* 0x0000000209097224 */ /* 0x000fca00078e0206 */
[----:B----4-:R-:W-:-:S04]  /*1490*/  IADD3 R8, P1, PT, R9, UR4, RZ ;  /* 0x0000000409087c10 */ /* 0x010fc8000ff3e0ff */
[----:B------:R-:W-:-:S06]  /*14a0*/  LEA.HI.X.SX32 R9, R9, UR5, 0x1, P1 ;  /* 0x0000000509097c11 */ /* 0x000fcc00088f0eff */
[----:B------:R-:W2:Y:S04]  /*14b0*/  LDG.E.U8 R9, desc[UR6][R8.64] ;  /* 0x0000000608097981 */ /* 0x000ea8000c1e1100 */
[----:B--2---:R0:W-:Y:S02]  /*14c0*/  STS.U8 [R4+0x24], R9 ;  /* 0x0000240904007388 */ /* 0x0041e40000000000 */
.L_x_13:
[----:B------:R-:W-:Y:S05]  /*14d0*/  BSYNC.RECONVERGENT B0 ;  /* 0x0000000000007941 */ /* 0x000fea0003800200 */
.L_x_12:
[----:B------:R-:W-:Y:S04]  /*14e0*/  BSSY.RECONVERGENT B0, `(.L_x_14) ;  /* 0x0000037000007945 */ /* 0x000fe80003800200 */
[----:B------:R-:W-:Y:S05]  /*14f0*/  @P4 BRA `(.L_x_15) ;  /* 0x0000000000d44947 */ /* 0x000fea0003800000 */
[----:B------:R-:W-:Y:S01]  /*1500*/  IABS R6, R3 ;  /* 0x0000000300067213 */ /* 0x000fe20000000000 */
[----:B------:R-:W-:Y:S01]  /*1510*/  VIADD R12, R5, 0x1 ;  /* 0x00000001050c7836 */ /* 0x000fe20000000000 */
[----:B01----:R-:W-:Y:S01]  /*1520*/  IABS R4, R2 ;  /* 0x0000000200047213 */ /* 0x003fe20000000000 */
[----:B------:R-:W0:Y:S01]  /*1530*/  LDCU.64 UR4, c[0x0][0x380] ;  /* 0x00007000ff0477ac */ /* 0x000e220008000a00 */
[----:B---3--:R-:W1:Y:S01]  /*1540*/  I2F.RP R14, R6 ;  /* 0x00000006000e7306 */ /* 0x008e620000209400 */
[----:B------:R-:W-:Y:S02]  /*1550*/  ISETP.NE.AND P5, PT, R3, RZ, PT ;  /* 0x000000ff0300720c */ /* 0x000fe40003fa5270 */
[----:B------:R-:W-:Y:S02]  /*1560*/  IABS R16, R12 ;  /* 0x0000000c00107213 */ /* 0x000fe40000000000 */
[----:B------:R-:W-:-:S03]  /*1570*/  ISETP.GE.AND P4, PT, R12, RZ, PT ;  /* 0x000000ff0c00720c */ /* 0x000fc60003f86270 */
[----:B----4-:R-:W3:Y:S08]  /*1580*/  I2F.RP R13, R4 ;  /* 0x00000004000d7306 */ /* 0x010ef00000209400 */
[----:B-1----:R-:W1:Y:S08]  /*1590*/  MUFU.RCP R14, R14 ;  /* 0x0000000e000e7308 */ /* 0x002e700000001000 */
[----:B---3--:R-:W3:Y:S01]  /*15a0*/  MUFU.RCP R13, R13 ;  /* 0x0000000d000d7308 */ /* 0x008ee20000001000 */
[----:B-1----:R-:W-:-:S07]  /*15b0*/  VIADD R10, R14, 0xffffffe ;  /* 0x0ffffffe0e0a7836 */ /* 0x002fce0000000000 */
[----:B------:R1:W2:Y:S01]  /*15c0*/  F2I.FTZ.U32.TRUNC.NTZ R11, R10 ;  /* 0x0000000a000b7305 */ /* 0x0002a2000021f000 */
[----:B---3--:R-:W-:Y:S02]  /*15d0*/  IADD3 R8, PT, PT, R13, 0xffffffe, RZ ;  /* 0x0ffffffe0d087810 */ /* 0x008fe40007ffe0ff */
[----:B------:R-:W-:-:S05]  /*15e0*/  IADD3 R13, PT, PT, R7, 0x1, RZ ;  /* 0x00000001070d7810 */ /* 0x000fca0007ffe0ff */
[----:B------:R3:W4:Y:S01]  /*15f0*/  F2I.FTZ.U32.TRUNC.NTZ R9, R8 ;  /* 0x0000000800097305 */ /* 0x000722000021f000 */
[----:B-1----:R-:W-:Y:S01]  /*1600*/  IMAD.MOV.U32 R10, RZ, RZ, RZ ;  /* 0x000000ffff0a7224 */ /* 0x002fe200078e00ff */
[----:B------:R-:W-:Y:S01]  /*1610*/  IABS R14, R13 ;  /* 0x0000000d000e7213 */ /* 0x000fe20000000000 */
[----:B--2---:R-:W-:Y:S02]  /*1620*/  IMAD.MOV R15, RZ, RZ, -R11 ;  /* 0x000000ffff0f7224 */ /* 0x004fe400078e0a0b */
[----:B---3--:R-:W-:Y:S02]  /*1630*/  IMAD.MOV.U32 R8, RZ, RZ, RZ ;  /* 0x000000ffff087224 */ /* 0x008fe400078e00ff */
[----:B------:R-:W-:Y:S02]  /*1640*/  IMAD R15, R15, R6, RZ ;  /* 0x000000060f0f7224 */ /* 0x000fe400078e02ff */
[----:B----4-:R-:W-:Y:S02]  /*1650*/  IMAD.MOV R17, RZ, RZ, -R9 ;  /* 0x000000ffff117224 */ /* 0x010fe400078e0a09 */
[----:B------:R-:W-:-:S04]  /*1660*/  IMAD.HI.U32 R15, R11, R15, R10 ;  /* 0x0000000f0b0f7227 */ /* 0x000fc800078e000a */
[----:B------:R-:W-:Y:S02]  /*1670*/  IMAD R11, R17, R4, RZ ;  /* 0x00000004110b7224 */ /* 0x000fe400078e02ff */
[----:B------:R-:W-:Y:S02]  /*1680*/  IMAD.MOV.U32 R10, RZ, RZ, R16 ;  /* 0x000000ffff0a7224 */ /* 0x000fe400078e0010 */
[----:B------:R-:W-:Y:S01]  /*1690*/  IMAD.HI.U32 R11, R9, R11, R8 ;  /* 0x0000000b090b7227 */ /* 0x000fe200078e0008 */
[----:B------:R-:W-:-:S03]  /*16a0*/  MOV R8, R14 ;  /* 0x0000000e00087202 */ /* 0x000fc60000000f00 */
[----:B------:R-:W-:-:S04]  /*16b0*/  IMAD.HI.U32 R15, R15, R10, RZ ;  /* 0x0000000a0f0f7227 */ /* 0x000fc800078e00ff */
[----:B------:R-:W-:Y:S02]  /*16c0*/  IMAD.MOV R15, RZ, RZ, -R15 ;  /* 0x000000ffff0f7224 */ /* 0x000fe400078e0a0f */
[----:B------:R-:W-:-:S04]  /*16d0*/  IMAD.HI.U32 R11, R11, R8, RZ ;  /* 0x000000080b0b7227 */ /* 0x000fc800078e00ff */
[----:B------:R-:W-:Y:S02]  /*16e0*/  IMAD R9, R6, R15, R10 ;  /* 0x0000000f06097224 */ /* 0x000fe400078e020a */
[----:B------:R-:W-:-:S03]  /*16f0*/  IMAD.MOV R11, RZ, RZ, -R11 ;  /* 0x000000ffff0b7224 */ /* 0x000fc600078e0a0b */
[----:B------:R-:W-:Y:S01]  /*1700*/  ISETP.GT.U32.AND P2, PT, R6, R9, PT ;  /* 0x000000090600720c */ /* 0x000fe20003f44070 */
[----:B------:R-:W-:-:S05]  /*1710*/  IMAD R11, R4, R11, R8 ;  /* 0x0000000b040b7224 */ /* 0x000fca00078e0208 */
[----:B------:R-:W-:-:S07]  /*1720*/  ISETP.GT.U32.AND P1, PT, R4, R11, PT ;  /* 0x0000000b0400720c */ /* 0x000fce0003f24070 */
[----:B------:R-:W-:Y:S01]  /*1730*/  @!P2 IMAD.IADD R9, R9, 0x1, -R6 ;  /* 0x000000010909a824 */ /* 0x000fe200078e0a06 */
[----:B------:R-:W-:-:S04]  /*1740*/  ISETP.GE.AND P2, PT, R13, RZ, PT ;  /* 0x000000ff0d00720c */ /* 0x000fc80003f46270 */
[----:B------:R-:W-:Y:S02]  /*1750*/  ISETP.GT.U32.AND P3, PT, R6, R9, PT ;  /* 0x000000090600720c */ /* 0x000fe40003f64070 */
[----:B------:R-:W-:-:S04]  /*1760*/  @!P1 IADD3 R11, PT, PT, R11, -R4, RZ ;  /* 0x800000040b0b9210 */ /* 0x000fc80007ffe0ff */
[----:B------:R-:W-:-:S07]  /*1770*/  ISETP.GT.U32.AND P1, PT, R4, R11, PT ;  /* 0x0000000b0400720c */ /* 0x000fce0003f24070 */
[----:B------:R-:W-:Y:S01]  /*1780*/  @!P3 IMAD.IADD R9, R9, 0x1, -R6 ;  /* 0x000000010909b824 */ /* 0x000fe200078e0a06 */
[----:B------:R-:W-:-:S04]  /*1790*/  ISETP.NE.AND P3, PT, R2, RZ, PT ;  /* 0x000000ff0200720c */ /* 0x000fc80003f65270 */
[----:B------:R-:W-:Y:S01]  /*17a0*/  @!P4 IADD3 R9, PT, PT, -R9, RZ, RZ ;  /* 0x000000ff0909c210 */ /* 0x000fe20007ffe1ff */
[----:B------:R-:W-:Y:S01]  /*17b0*/  @!P1 IMAD.IADD R11, R11, 0x1, -R4 ;  /* 0x000000010b0b9824 */ /* 0x000fe200078e0a04 */
[----:B------:R-:W-:-:S03]  /*17c0*/  @!P5 LOP3.LUT R9, RZ, R3, RZ, 0x33, !PT ;  /* 0x00000003ff09d212 */ /* 0x000fc600078e33ff */
[----:B------:R-:W-:-:S04]  /*17d0*/  IMAD.MOV.U32 R4, RZ, RZ, R11 ;  /* 0x000000ffff047224 */ /* 0x000fc800078e000b */
[----:B------:R-:W-:Y:S01]  /*17e0*/  @!P2 IMAD.MOV R4, RZ, RZ, -R4 ;  /* 0x000000ffff04a224 */ /* 0x000fe200078e0a04 */
[----:B------:R-:W-:-:S05]  /*17f0*/  @!P3 LOP3.LUT R4, RZ, R2, RZ, 0x33, !PT ;  /* 0x00000002ff04b212 */ /* 0x000fca00078e33ff */
[----:B------:R-:W-:-:S05]  /*1800*/  IMAD R9, R9, R2, R4 ;  /* 0x0000000209097224 */ /* 0x000fca00078e0204 */
[----:B0-----:R-:W-:-:S04]  /*1810*/  IADD3 R8, P1, PT, R9, UR4, RZ ;  /* 0x0000000409087c10 */ /* 0x001fc8000ff3e0ff */
[----:B------:R-:W-:-:S06]  /*1820*/  LEA.HI.X.SX32 R9, R9, UR5, 0x1, P1 ;  /* 0x0000000509097c11 */ /* 0x000fcc00088f0eff */
[----:B------:R-:W2:Y:S04]  /*1830*/  LDG.E.U8 R9, desc[UR6][R8.64] ;  /* 0x0000000608097981 */ /* 0x000ea8000c1e1100 */
[----:B--2---:R0:W-:Y:S02]  /*1840*/  STS.U8 [R0+0x26], R9 ;  /* 0x0000260900007388 */ /* 0x0041e40000000000 */
.L_x_15:
[----:B------:R-:W-:Y:S05]  /*1850*/  BSYNC.RECONVERGENT B0 ;  /* 0x0000000000007941 */ /* 0x000fea0003800200 */
.L_x_14:
[----:B------:R-:W-:Y:S06]  /*1860*/  BAR.SYNC.DEFER_BLOCKING 0x0 ;  /* 0x0000000000007b1d */ /* 0x000fec0000010000 */
[----:B------:R-:W-:Y:S05]  /*1870*/  @!P0 EXIT ;  /* 0x000000000000894d */ /* 0x000fea0003800000 */
[----:B------:R-:W-:Y:S01]  /*1880*/  LDS.U8 R3, [R0] ;  /* 0x0000000000037984 */ /* 0x000fe20000000000 */
[----:B------:R-:W5:Y:S01]  /*1890*/  LDCU.64 UR4, c[0x0][0x388] ;  /* 0x00007100ff0477ac */ /* 0x000f620008000a00 */
[----:B------:R-:W-:Y:S02]  /*18a0*/  IMAD R5, R5, R2, R7 ;  /* 0x0000000205057224 */ /* 0x000fe400078e0207 */
[----:B01----:R-:W-:Y:S04]  /*18b0*/  LDS.U8 R4, [R0+0x1] ;  /* 0x0000010000047984 */ /* 0x003fe80000000000 */
[----:B------:R-:W0:Y:S04]  /*18c0*/  LDS.U8 R6, [R0+0x2] ;  /* 0x0000020000067984 */ /* 0x000e280000000000 */
[----:B------:R-:W-:Y:S04]  /*18d0*/  LDS.U8 R8, [R0+0x12] ;  /* 0x0000120000087984 */ /* 0x000fe80000000000 */
[----:B---3--:R-:W1:Y:S04]  /*18e0*/  LDS.U8 R9, [R0+0x14] ;  /* 0x0000140000097984 */ /* 0x008e680000000000 */
[----:B------:R-:W-:Y:S04]  /*18f0*/  LDS.U8 R10, [R0+0x24] ;  /* 0x00002400000a7984 */ /* 0x000fe80000000000 */
[----:B------:R-:W3:Y:S04]  /*1900*/  LDS.U8 R11, [R0+0x25] ;  /* 0x00002500000b7984 */ /* 0x000ee80000000000 */
[----:B----4-:R-:W4:Y:S04]  /*1910*/  LDS.U8 R13, [R0+0x13] ;  /* 0x00001300000d7984 */ /* 0x010f280000000000 */
[----:B------:R-:W2:Y:S01]  /*1920*/  LDS.U8 R12, [R0+0x26] ;  /* 0x00002600000c7984 */ /* 0x000ea20000000000 */
[----:B0-----:R-:W-:-:S04]  /*1930*/  IADD3 R3, PT, PT, R6, R3, R4 ;  /* 0x0000000306037210 */ /* 0x001fc80007ffe004 */
[----:B-1----:R-:W-:-:S04]  /*1940*/  IADD3 R3, PT, PT, R9, R3, R8 ;  /* 0x0000000309037210 */ /* 0x002fc80007ffe008 */
[----:B---3--:R-:W-:Y:S02]  /*1950*/  IADD3 R3, PT, PT, R11, R3, R10 ;  /* 0x000000030b037210 */ /* 0x008fe40007ffe00a */
[----:B----4-:R-:W-:-:S03]  /*1960*/  ISETP.NE.AND P0, PT, R13, 0x1, PT ;  /* 0x000000010d00780c */ /* 0x010fc60003f05270 */
[----:B--2---:R-:W-:-:S05]  /*1970*/  IMAD.IADD R3, R3, 0x1, R12 ;  /* 0x0000000103037824 */ /* 0x004fca00078e020c */
[C---:B------:R-:W-:Y:S02]  /*1980*/  LOP3.LUT R4, R3.reuse, 0xfffffffe, RZ, 0xc0, !PT ;  /* 0xfffffffe03047812 */ /* 0x040fe400078ec0ff */
[----:B------:R-:W-:Y:S02]  /*1990*/  ISETP.NE.AND P2, PT, R3, 0x3, PT ;  /* 0x000000030300780c */ /* 0x000fe40003f45270 */
[----:B------:R-:W-:Y:S02]  /*19a0*/  ISETP.NE.AND P1, PT, R4, 0x2, PT ;  /* 0x000000020400780c */ /* 0x000fe40003f25270 */
[----:B------:R-:W-:Y:S02]  /*19b0*/  SEL R0, RZ, 0xffffffff, P2 ;  /* 0xffffffffff007807 */ /* 0x000fe40001000000 */
[----:B-----5:R-:W-:Y:S02]  /*19c0*/  IADD3 R2, P2, PT, R5, UR4, RZ ;  /* 0x0000000405027c10 */ /* 0x020fe4000ff5e0ff */
[----:B------:R-:W-:-:S02]  /*19d0*/  @!P0 SEL R0, RZ, 0xffffffff, P1 ;  /* 0xffffffffff008807 */ /* 0x000fc40000800000 */
[----:B------:R-:W-:Y:S02]  /*19e0*/  LEA.HI.X.SX32 R3, R5, UR5, 0x1, P2 ;  /* 0x0000000505037c11 */ /* 0x000fe400090f0eff */
[----:B------:R-:W-:-:S05]  /*19f0*/  LOP3.LUT R5, R0, 0x1, RZ, 0xc0, !PT ;  /* 0x0000000100057812 */ /* 0x000fca00078ec0ff */
[----:B------:R-:W-:Y:S01]  /*1a00*/  STG.E.U8 desc[UR6][R2.64], R5 ;  /* 0x0000000502007986 */ /* 0x000fe2000c101106 */
[----:B------:R-:W-:Y:S05]  /*1a10*/  EXIT ;  /* 0x000000000000794d */ /* 0x000fea0003800000 */
.L_x_16:
[----:B------:R-:W-:-:S00]  /*1a20*/  BRA `(.L_x_16) ;  /* 0xfffffffc00fc7947 */ /* 0x000fc0000383ffff */
[----:B------:R-:W-:-:S00]  /*1a30*/  NOP ;  /* 0x0000000000007918 */ /* 0x000fc00000000000 */
        /* <DEDUP_REMOVED lines=12> */
.L_x_30:


//--------------------- .text._Z16gameOfLifeKernelPKhPhii --------------------------
	.section	.text._Z16gameOfLifeKernelPKhPhii,"ax",@progbits
	.align	128
        .global         _Z16gameOfLifeKernelPKhPhii
        .type           _Z16gameOfLifeKernelPKhPhii,@function
        .size           _Z16gameOfLifeKernelPKhPhii,(.L_x_31 - _Z16gameOfLifeKernelPKhPhii)
        .other          _Z16gameOfLifeKernelPKhPhii,@"STO_CUDA_ENTRY STV_DEFAULT"
_Z16gameOfLifeKernelPKhPhii:
.text._Z16gameOfLifeKernelPKhPhii:
[----:B------:R-:W-:Y:S01]  /*0000*/  LDC R1, c[0x0][0x37c] ;  /* 0x0000df00ff017b82 */ /* 0x000fe20000000800 */
[----:B------:R-:W0:Y:S07]  /*0010*/  S2R R5, SR_TID.Y ;  /* 0x0000000000057919 */ /* 0x000e2e0000002200 */
[----:B------:R-:W1:Y:S01]  /*0020*/  LDC R7, c[0x0][0x360] ;  /* 0x0000d800ff077b82 */ /* 0x000e620000000800 */
[----:B------:R-:W1:Y:S07]  /*0030*/  S2R R4, SR_TID.X ;  /* 0x0000000000047919 */ /* 0x000e6e0000002100 */
[----:B------:R-:W0:Y:S08]  /*0040*/  S2UR UR5, SR_CTAID.Y ;  /* 0x00000000000579c3 */ /* 0x000e300000002600 */
[----:B------:R-:W0:Y:S08]  /*0050*/  LDC R0, c[0x0][0x364] ;  /* 0x0000d900ff007b82 */ /* 0x000e300000000800 */
[----:B------:R-:W1:Y:S08]  /*0060*/  S2UR UR4, SR_CTAID.X ;  /* 0x00000000000479c3 */ /* 0x000e700000002500 */
[----:B------:R-:W2:Y:S01]  /*0070*/  LDC.64 R2, c[0x0][0x390] ;  /* 0x0000e400ff027b82 */ /* 0x000ea20000000a00 */
[----:B0-----:R-:W-:-:S02]  /*0080*/  IMAD R0, R0, UR5, R5 ;  /* 0x0000000500007c24 */ /* 0x001fc4000f8e0205 */
[----:B-1----:R-:W-:-:S03]  /*0090*/  IMAD R7, R7, UR4, R4 ;  /* 0x0000000407077c24 */ /* 0x002fc6000f8e0204 */
[----:B--2---:R-:W-:-:S04]  /*00a0*/  ISETP.GE.AND P0, PT, R0, R3, PT ;  /* 0x000000030000720c */ /* 0x004fc80003f06270 */
[----:B------:R-:W-:-:S13]  /*00b0*/  ISETP.GE.OR P0, PT, R7, R2, P0 ;  /* 0x000000020700720c */ /* 0x000fda0000706670 */
[----:B------:R-:W-:Y:S05]  /*00c0*/  @P0 EXIT ;  /* 0x000000000000094d */ /* 0x000fea0003800000 */
[----:B------:R-:W-:Y:S01]  /*00d0*/  IABS R5, R2 ;  /* 0x0000000200057213 */ /* 0x000fe20000000000 */
[----:B------:R-:W-:Y:S01]  /*00e0*/  IMAD.IADD R6, R7, 0x1, R2 ;  /* 0x0000000107067824 */ /* 0x000fe200078e0202 */
[----:B------:R-:W-:Y:S01]  /*00f0*/  IABS R4, R3 ;  /* 0x0000000300047213 */ /* 0x000fe20000000000 */
[----:B------:R-:W-:Y:S01]  /*0100*/  IMAD.IADD R18, R0, 0x1, R3 ;  /* 0x0000000100127824 */ /* 0x000fe200078e0203 */
[----:B------:R-:W0:Y:S01]  /*0110*/  I2F.RP R9, R5 ;  /* 0x0000000500097306 */ /* 0x000e220000209400 */
[----:B------:R-:W-:Y:S01]  /*0120*/  VIADD R8, R6, 0xffffffff ;  /* 0xffffffff06087836 */ /* 0x000fe20000000000 */
[----:B------:R-:W1:Y:S01]  /*0130*/  LDCU.64 UR6, c[0x0][0x380] ;  /* 0x00007000ff0677ac */ /* 0x000e620008000a00 */
[----:B------:R-:W-:Y:S01]  /*0140*/  VIADD R20, R18, 0xffffffff ;  /* 0xffffffff12147836 */ /* 0x000fe20000000000 */
[----:B------:R-:W-:Y:S01]  /*0150*/  IABS R22, R18 ;  /* 0x0000001200167213 */ /* 0x000fe20000000000 */
[----:B------:R-:W-:Y:S01]  /*0160*/  VIADD R21, R6, 0x1 ;  /* 0x0000000106157836 */ /* 0x000fe20000000000 */
[----:B------:R-:W2:Y:S01]  /*0170*/  LDCU.64 UR4, c[0x0][0x358] ;  /* 0x00006b00ff0477ac */ /* 0x000ea20008000a00 */
[----:B------:R-:W-:Y:S01]  /*0180*/  VIADD R19, R18, 0x1 ;  /* 0x0000000112137836 */ /* 0x000fe20000000000 */
[----:B------:R-:W3:Y:S01]  /*0190*/  I2F.RP R14, R4 ;  /* 0x00000004000e7306 */ /* 0x000ee20000209400 */
[----:B------:R-:W-:-:S03]  /*01a0*/  IMAD R0, R0, R2, R7 ;  /* 0x0000000200007224 */ /* 0x000fc600078e0207 */
[----:B------:R-:W-:-:S04]  /*01b0*/  IABS R24, R19 ;  /* 0x0000001300187213 */ /* 0x000fc80000000000 */
[----:B0-----:R-:W0:Y:S08]  /*01c0*/  MUFU.RCP R9, R9 ;  /* 0x0000000900097308 */ /* 0x001e300000001000 */
[----:B---3--:R-:W3:Y:S01]  /*01d0*/  MUFU.RCP R14, R14 ;  /* 0x0000000e000e7308 */ /* 0x008ee20000001000 */
[----:B0-----:R-:W-:Y:S01]  /*01e0*/  VIADD R12, R9, 0xffffffe ;  /* 0x0ffffffe090c7836 */ /* 0x001fe20000000000 */
[----:B------:R-:W-:-:S06]  /*01f0*/  IABS R9, R8 ;  /* 0x0000000800097213 */ /* 0x000fcc0000000000 */
[----:B------:R0:W4:Y:S01]  /*0200*/  F2I.FTZ.U32.TRUNC.NTZ R13, R12 ;  /* 0x0000000c000d7305 */ /* 0x000122000021f000 */
[----:B---3--:R-:W-:-:S07]  /*0210*/  VIADD R10, R14, 0xffffffe ;  /* 0x0ffffffe0e0a7836 */ /* 0x008fce0000000000 */
[----:B------:R3:W5:Y:S01]  /*0220*/  F2I.FTZ.U32.TRUNC.NTZ R11, R10 ;  /* 0x0000000a000b7305 */ /* 0x000762000021f000 */
[----:B0-----:R-:W-:Y:S02]  /*0230*/  IMAD.MOV.U32 R12, RZ, RZ, RZ ;  /* 0x000000ffff0c7224 */ /* 0x001fe400078e00ff */
[----:B----4-:R-:W-:Y:S02]  /*0240*/  IMAD.MOV R16, RZ, RZ, -R13 ;  /* 0x000000ffff107224 */ /* 0x010fe400078e0a0d */
[----:B---3--:R-:W-:Y:S02]  /*0250*/  IMAD.MOV.U32 R10, RZ, RZ, RZ ;  /* 0x000000ffff0a7224 */ /* 0x008fe400078e00ff */
[----:B------:R-:W-:Y:S01]  /*0260*/  IMAD R15, R16, R5, RZ ;  /* 0x00000005100f7224 */ /* 0x000fe200078e02ff */
[----:B------:R-:W-:Y:S01]  /*0270*/  IABS R16, R21 ;  /* 0x0000001500107213 */ /* 0x000fe20000000000 */
[----:B-----5:R-:W-:Y:S02]  /*0280*/  IMAD.MOV R14, RZ, RZ, -R11 ;  /* 0x000000ffff0e7224 */ /* 0x020fe400078e0a0b */
[----:B------:R-:W-:-:S04]  /*0290*/  IMAD.HI.U32 R13, R13, R15, R12 ;  /* 0x0000000f0d0d7227 */ /* 0x000fc800078e000c */
[----:B------:R-:W-:Y:S02]  /*02a0*/  IMAD.MOV.U32 R15, RZ, RZ, R14 ;  /* 0x000000ffff0f7224 */ /* 0x000fe400078e000e */
[----:B------:R-:W-:Y:S02]  /*02b0*/  IMAD.MOV.U32 R12, RZ, RZ, R9 ;  /* 0x000000ffff0c7224 */ /* 0x000fe400078e0009 */
[----:B------:R-:W-:Y:S02]  /*02c0*/  IMAD R15, R15, R4, RZ ;  /* 0x000000040f0f7224 */ /* 0x000fe400078e02ff */
[----:B------:R-:W-:-:S04]  /*02d0*/  IMAD.HI.U32 R9, R13, R12, RZ ;  /* 0x0000000c0d097227 */ /* 0x000fc800078e00ff */
[----:B------:R-:W-:Y:S01]  /*02e0*/  IMAD.HI.U32 R14, R11, R15, R10 ;  /* 0x0000000f0b0e7227 */ /* 0x000fe200078e000a */
[----:B------:R-:W-:Y:S02]  /*02f0*/  IABS R15, R6 ;  /* 0x00000006000f7213 */ /* 0x000fe40000000000 */
[----:B------:R-:W-:Y:S01]  /*0300*/  IABS R11, R20 ;  /* 0x00000014000b7213 */ /* 0x000fe20000000000 */
[----:B------:R-:W-:Y:S02]  /*0310*/  IMAD.MOV R9, RZ, RZ, -R9 ;  /* 0x000000ffff097224 */ /* 0x000fe400078e0a09 */
[----:B------:R-:W-:-:S04]  /*0320*/  IMAD.HI.U32 R17, R13, R16, RZ ;  /* 0x000000100d117227 */ /* 0x000fc800078e00ff */
[C---:B------:R-:W-:Y:S02]  /*0330*/  IMAD R10, R5.reuse, R9, R12 ;  /* 0x00000009050a7224 */ /* 0x040fe400078e020c */
[----:B------:R-:W-:Y:S02]  /*0340*/  IMAD.MOV.U32 R12, RZ, RZ, R15 ;  /* 0x000000ffff0c7224 */ /* 0x000fe400078e000f */
[----:B------:R-:W-:Y:S01]  /*0350*/  IMAD.HI.U32 R15, R14, R11, RZ ;  /* 0x0000000b0e0f7227 */ /* 0x000fe200078e00ff */
[----:B------:R-:W-:-:S03]  /*0360*/  ISETP.GT.U32.AND P0, PT, R5, R10, PT ;  /* 0x0000000a0500720c */ /* 0x000fc60003f04070 */
[----:B------:R-:W-:-:S04]  /*0370*/  IMAD.HI.U32 R9, R13, R12, RZ ;  /* 0x0000000c0d097227 */ /* 0x000fc800078e00ff */
[----:B------:R-:W-:Y:S02]  /*0380*/  IMAD.MOV.U32 R13, RZ, RZ, R22 ;  /* 0x000000ffff0d7224 */ /* 0x000fe400078e0016 */
[----:B------:R-:W-:Y:S02]  /*0390*/  IMAD.MOV R22, RZ, RZ, -R15 ;  /* 0x000000ffff167224 */ /* 0x000fe400078e0a0f */
[----:B------:R-:W-:Y:S02]  /*03a0*/  IMAD.MOV R23, RZ, RZ, -R9 ;  /* 0x000000ffff177224 */ /* 0x000fe400078e0a09 */
[----:B------:R-:W-:Y:S02]  /*03b0*/  IMAD.MOV.U32 R9, RZ, RZ, R24 ;  /* 0x000000ffff097224 */ /* 0x000fe400078e0018 */
[----:B------:R-:W-:Y:S02]  /*03c0*/  IMAD.MOV R24, RZ, RZ, -R17 ;  /* 0x000000ffff187224 */ /* 0x000fe400078e0a11 */
[----:B------:R-:W-:-:S02]  /*03d0*/  IMAD R11, R4, R22, R11 ;  /* 0x00000016040b7224 */ /* 0x000fc400078e020b */
[----:B------:R-:W-:-:S03]  /*03e0*/  IMAD.HI.U32 R15, R14, R13, RZ ;  /* 0x0000000d0e0f7227 */ /* 0x000fc600078e00ff */
[----:B------:R-:W-:Y:S01]  /*03f0*/  ISETP.GT.U32.AND P2, PT, R4, R11, PT ;  /* 0x0000000b0400720c */ /* 0x000fe20003f44070 */
[----:B------:R-:W-:-:S04]  /*0400*/  IMAD.HI.U32 R17, R14, R9, RZ ;  /* 0x000000090e117227 */ /* 0x000fc800078e00ff */
[C---:B------:R-:W-:Y:S02]  /*0410*/  IMAD R14, R5.reuse, R24, R16 ;  /* 0x00000018050e7224 */ /* 0x040fe400078e0210 */
[C---:B------:R-:W-:Y:S02]  /*0420*/  IMAD R12, R5.reuse, R23, R12 ;  /* 0x00000017050c7224 */ /* 0x040fe400078e020c */
[----:B------:R-:W-:Y:S01]  /*0430*/  IMAD.MOV R15, RZ, RZ, -R15 ;  /* 0x000000ffff0f7224 */ /* 0x000fe200078e0a0f */
[C---:B------:R-:W-:Y:S01]  /*0440*/  ISETP.GT.U32.AND P5, PT, R5.reuse, R14, PT ;  /* 0x0000000e0500720c */ /* 0x040fe20003fa4070 */
[----:B------:R-:W-:Y:S01]  /*0450*/  IMAD.MOV R17, RZ, RZ, -R17 ;  /* 0x000000ffff117224 */ /* 0x000fe200078e0a11 */
[----:B------:R-:W-:Y:S01]  /*0460*/  ISETP.GT.U32.AND P4, PT, R5, R12, PT ;  /* 0x0000000c0500720c */ /* 0x000fe20003f84070 */
[C---:B------:R-:W-:Y:S02]  /*0470*/  IMAD R13, R4.reuse, R15, R13 ;  /* 0x0000000f040d7224 */ /* 0x040fe400078e020d */
[----:B------:R-:W-:-:S02]  /*0480*/  IMAD R9, R4, R17, R9 ;  /* 0x0000001104097224 */ /* 0x000fc400078e0209 */
[----:B------:R-:W-:Y:S01]  /*0490*/  @!P2 IMAD.IADD R11, R11, 0x1, -R4 ;  /* 0x000000010b0ba824 */ /* 0x000fe200078e0a04 */
[----:B------:R-:W-:Y:S01]  /*04a0*/  ISETP.GT.U32.AND P3, PT, R4, R13, PT ;  /* 0x0000000d0400720c */ /* 0x000fe20003f64070 */
[----:B------:R-:W-:Y:S01]  /*04b0*/  @!P0 IMAD.IADD R10, R10, 0x1, -R5 ;  /* 0x000000010a0a8824 */ /* 0x000fe200078e0a05 */
[----:B------:R-:W-:-:S03]  /*04c0*/  ISETP.GT.U32.AND P1, PT, R4, R9, PT ;  /* 0x000000090400720c */ /* 0x000fc60003f24070 */
[--C-:B------:R-:W-:Y:S01]  /*04d0*/  @!P5 IMAD.IADD R14, R14, 0x1, -R5.reuse ;  /* 0x000000010e0ed824 */ /* 0x100fe200078e0a05 */
[----:B------:R-:W-:Y:S01]  /*04e0*/  ISETP.GT.U32.AND P5, PT, R4, R11, PT ;  /* 0x0000000b0400720c */ /* 0x000fe20003fa4070 */
[----:B------:R-:W-:Y:S01]  /*04f0*/  @!P4 IMAD.IADD R12, R12, 0x1, -R5 ;  /* 0x000000010c0cc824 */ /* 0x000fe200078e0a05 */
[C---:B------:R-:W-:Y:S02]  /*0500*/  ISETP.GT.U32.AND P0, PT, R5.reuse, R10, PT ;  /* 0x0000000a0500720c */ /* 0x040fe40003f04070 */
[C---:B------:R-:W-:Y:S02]  /*0510*/  ISETP.GT.U32.AND P6, PT, R5.reuse, R14, PT ;  /* 0x0000000e0500720c */ /* 0x040fe40003fc4070 */
[----:B------:R-:W-:Y:S01]  /*0520*/  ISETP.GT.U32.AND P2, PT, R5, R12, PT ;  /* 0x0000000c0500720c */ /* 0x000fe20003f44070 */
[--C-:B------:R-:W-:Y:S01]  /*0530*/  @!P3 IMAD.IADD R13, R13, 0x1, -R4.reuse ;  /* 0x000000010d0db824 */ /* 0x100fe200078e0a04 */
[----:B------:R-:W-:Y:S01]  /*0540*/  ISETP.GE.AND P4, PT, R8, RZ, PT ;  /* 0x000000ff0800720c */ /* 0x000fe20003f86270 */
[----:B------:R-:W-:-:S03]  /*0550*/  @!P1 IMAD.IADD R9, R9, 0x1, -R4 ;  /* 0x0000000109099824 */ /* 0x000fc600078e0a04 */
[C---:B------:R-:W-:Y:S01]  /*0560*/  ISETP.GT.U32.AND P3, PT, R4.reuse, R13, PT ;  /* 0x0000000d0400720c */ /* 0x040fe20003f64070 */
[----:B------:R-:W-:Y:S01]  /*0570*/  @!P5 IMAD.IADD R11, R11, 0x1, -R4 ;  /* 0x000000010b0bd824 */ /* 0x000fe200078e0a04 */
[----:B------:R-:W-:Y:S01]  /*0580*/  ISETP.GT.U32.AND P1, PT, R4, R9, PT ;  /* 0x000000090400720c */ /* 0x000fe20003f24070 */
[--C-:B------:R-:W-:Y:S01]  /*0590*/  @!P0 IMAD.IADD R10, R10, 0x1, -R5.reuse ;  /* 0x000000010a0a8824 */ /* 0x100fe200078e0a05 */
[----:B------:R-:W-:Y:S01]  /*05a0*/  ISETP.GE.AND P5, PT, R20, RZ, PT ;  /* 0x000000ff1400720c */ /* 0x000fe20003fa6270 */
[--C-:B------:R-:W-:Y:S01]  /*05b0*/  @!P6 IMAD.IADD R14, R14, 0x1, -R5.reuse ;  /* 0x000000010e0ee824 */ /* 0x100fe200078e0a05 */
[----:B------:R-:W-:Y:S01]  /*05c0*/  ISETP.GE.AND P0, PT, R6, RZ, PT ;  /* 0x000000ff0600720c */ /* 0x000fe20003f06270 */
[----:B------:R-:W-:Y:S01]  /*05d0*/  @!P2 IMAD.IADD R12, R12, 0x1, -R5 ;  /* 0x000000010c0ca824 */ /* 0x000fe200078e0a05 */
[----:B------:R-:W-:Y:S01]  /*05e0*/  ISETP.GE.AND P2, PT, R18, RZ, PT ;  /* 0x000000ff1200720c */ /* 0x000fe20003f46270 */
[----:B------:R-:W-:Y:S01]  /*05f0*/  @!P4 IMAD.MOV R10, RZ, RZ, -R10 ;  /* 0x000000ffff0ac224 */ /* 0x000fe200078e0a0a */
[----:B------:R-:W-:-:S02]  /*0600*/  ISETP.GE.AND P6, PT, R21, RZ, PT ;  /* 0x000000ff1500720c */ /* 0x000fc40003fc6270 */
[----:B------:R-:W-:Y:S01]  /*0610*/  ISETP.NE.AND P4, PT, R3, RZ, PT ;  /* 0x000000ff0300720c */ /* 0x000fe20003f85270 */
[--C-:B------:R-:W-:Y:S01]  /*0620*/  @!P3 IMAD.IADD R13, R13, 0x1, -R4.reuse ;  /* 0x000000010d0db824 */ /* 0x100fe200078e0a04 */
[----:B------:R-:W-:Y:S01]  /*0630*/  ISETP.GE.AND P3, PT, R19, RZ, PT ;  /* 0x000000ff1300720c */ /* 0x000fe20003f66270 */
[----:B------:R-:W-:Y:S01]  /*0640*/  @!P1 IMAD.IADD R9, R9, 0x1, -R4 ;  /* 0x0000000109099824 */ /* 0x000fe200078e0a04 */
[----:B------:R-:W-:Y:S01]  /*0650*/  LOP3.LUT R4, RZ, R3, RZ, 0x33, !PT ;  /* 0x00000003ff047212 */ /* 0x000fe200078e33ff */
[----:B------:R-:W-:Y:S01]  /*0660*/  @!P5 IMAD.MOV R11, RZ, RZ, -R11 ;  /* 0x000000ffff0bd224 */ /* 0x000fe200078e0a0b */
[----:B------:R-:W-:Y:S01]  /*0670*/  ISETP.NE.AND P1, PT, R2, RZ, PT ;  /* 0x000000ff0200720c */ /* 0x000fe20003f25270 */
[----:B------:R-:W-:Y:S01]  /*0680*/  @!P0 IMAD.MOV R12, RZ, RZ, -R12 ;  /* 0x000000ffff0c8224 */ /* 0x000fe200078e0a0c */
[----:B------:R-:W-:Y:S01]  /*0690*/  LOP3.LUT R3, RZ, R2, RZ, 0x33, !PT ;  /* 0x00000002ff037212 */ /* 0x000fe200078e33ff */
[----:B------:R-:W-:Y:S01]  /*06a0*/  @!P2 IMAD.MOV R13, RZ, RZ, -R13 ;  /* 0x000000ffff0da224 */ /* 0x000fe200078e0a0d */
[----:B------:R-:W-:Y:S01]  /*06b0*/  SEL R11, R4, R11, !P4 ;  /* 0x0000000b040b7207 */ /* 0x000fe20006000000 */
[----:B------:R-:W-:Y:S01]  /*06c0*/  @!P6 IMAD.MOV R14, RZ, RZ, -R14 ;  /* 0x000000ffff0ee224 */ /* 0x000fe200078e0a0e */
[----:B------:R-:W-:-:S02]  /*06d0*/  SEL R5, R3, R10, !P1 ;  /* 0x0000000a03057207 */ /* 0x000fc40004800000 */
[C---:B------:R-:W-:Y:S01]  /*06e0*/  SEL R13, R4.reuse, R13, !P4 ;  /* 0x0000000d040d7207 */ /* 0x040fe20006000000 */
[----:B------:R-:W-:Y:S01]  /*06f0*/  @!P3 IMAD.MOV R9, RZ, RZ, -R9 ;  /* 0x000000ffff09b224 */ /* 0x000fe200078e0a09 */
[----:B------:R-:W-:Y:S01]  /*0700*/  SEL R12, R3, R12, !P1 ;  /* 0x0000000c030c7207 */ /* 0x000fe20004800000 */
[--C-:B------:R-:W-:Y:S01]  /*0710*/  IMAD R7, R11, R2, R5.reuse ;  /* 0x000000020b077224 */ /* 0x100fe200078e0205 */
[----:B------:R-:W-:Y:S01]  /*0720*/  SEL R8, R3, R14, !P1 ;  /* 0x0000000e03087207 */ /* 0x000fe20004800000 */
[-CC-:B------:R-:W-:Y:S01]  /*0730*/  IMAD R15, R13, R2.reuse, R5.reuse ;  /* 0x000000020d0f7224 */ /* 0x180fe200078e0205 */
[----:B------:R-:W-:Y:S01]  /*0740*/  SEL R9, R4, R9, !P4 ;  /* 0x0000000904097207 */ /* 0x000fe20006000000 */
[-C--:B------:R-:W-:Y:S01]  /*0750*/  IMAD R14, R11, R2.reuse, R12 ;  /* 0x000000020b0e7224 */ /* 0x080fe200078e020c */
[----:B-1----:R-:W-:Y:S01]  /*0760*/  IADD3 R10, P0, PT, R7, UR6, RZ ;  /* 0x00000006070a7c10 */ /* 0x002fe2000ff1e0ff */
[-CC-:B------:R-:W-:Y:S02]  /*0770*/  IMAD R4, R11, R2.reuse, R8.reuse ;  /* 0x000000020b047224 */ /* 0x180fe400078e0208 */
[-C--:B------:R-:W-:Y:S01]  /*0780*/  IMAD R6, R13, R2.reuse, R8 ;  /* 0x000000020d067224 */ /* 0x080fe200078e0208 */
[----:B------:R-:W-:Y:S01]  /*0790*/  LEA.HI.X.SX32 R11, R7, UR7, 0x1, P0 ;  /* 0x00000007070b7c11 */ /* 0x000fe200080f0eff */
[-C--:B------:R-:W-:Y:S01]  /*07a0*/  IMAD R3, R9, R2.reuse, R12 ;  /* 0x0000000209037224 */ /* 0x080fe200078e020c */
[----:B------:R-:W-:Y:S01]  /*07b0*/  IADD3 R20, P0, PT, R15, UR6, RZ ;  /* 0x000000060f147c10 */ /* 0x000fe2000ff1e0ff */
[CC--:B------:R-:W-:Y:S01]  /*07c0*/  IMAD R5, R9.reuse, R2.reuse, R5 ;  /* 0x0000000209057224 */ /* 0x0c0fe200078e0205 */
[----:B------:R-:W-:Y:S01]  /*07d0*/  IADD3 R18, P1, PT, R14, UR6, RZ ;  /* 0x000000060e127c10 */ /* 0x000fe2000ff3e0ff */
[----:B------:R-:W-:Y:S01]  /*07e0*/  IMAD R8, R9, R2, R8 ;  /* 0x0000000209087224 */ /* 0x000fe200078e0208 */
[----:B------:R-:W-:Y:S01]  /*07f0*/  IADD3 R16, P2, PT, R4, UR6, RZ ;  /* 0x0000000604107c10 */ /* 0x000fe2000ff5e0ff */
[----:B--2---:R0:W2:Y:S01]  /*0800*/  LDG.E.U8 R9, desc[UR4][R10.64] ;  /* 0x000000040a097981 */ /* 0x0040a2000c1e1100 */
[----:B------:R-:W-:-:S02]  /*0810*/  LEA.HI.X.SX32 R21, R15, UR7, 0x1, P0 ;  /* 0x000000070f157c11 */ /* 0x000fc400080f0eff */
[----:B------:R-:W-:Y:S02]  /*0820*/  IADD3 R12, P0, PT, R6, UR6, RZ ;  /* 0x00000006060c7c10 */ /* 0x000fe4000ff1e0ff */
[----:B------:R-:W-:Y:S01]  /*0830*/  LEA.HI.X.SX32 R19, R14, UR7, 0x1, P1 ;  /* 0x000000070e137c11 */ /* 0x000fe200088f0eff */
[----:B------:R-:W3:Y:S01]  /*0840*/  LDG.E.U8 R20, desc[UR4][R20.64] ;  /* 0x0000000414147981 */ /* 0x000ee2000c1e1100 */
[----:B------:R-:W-:Y:S02]  /*0850*/  LEA.HI.X.SX32 R17, R4, UR7, 0x1, P2 ;  /* 0x0000000704117c11 */ /* 0x000fe400090f0eff */
[----:B------:R-:W-:Y:S01]  /*0860*/  LEA.HI.X.SX32 R13, R6, UR7, 0x1, P0 ;  /* 0x00000007060d7c11 */ /* 0x000fe200080f0eff */
[----:B------:R-:W2:Y:S01]  /*0870*/  LDG.E.U8 R18, desc[UR4][R18.64] ;  /* 0x0000000412127981 */ /* 0x000ea2000c1e1100 */
[----:B------:R-:W-:Y:S02]  /*0880*/  IADD3 R4, P1, PT, R5, UR6, RZ ;  /* 0x0000000605047c10 */ /* 0x000fe4000ff3e0ff */
[----:B------:R-:W-:Y:S01]  /*0890*/  IADD3 R6, P0, PT, R3, UR6, RZ ;  /* 0x0000000603067c10 */ /* 0x000fe2000ff1e0ff */
[----:B------:R-:W2:Y:S01]  /*08a0*/  LDG.E.U8 R16, desc[UR4][R16.64] ;  /* 0x0000000410107981 */ /* 0x000ea2000c1e1100 */
[----:B------:R-:W-:-:S02]  /*08b0*/  LEA.HI.X.SX32 R5, R5, UR7, 0x1, P1 ;  /* 0x0000000705057c11 */ /* 0x000fc400088f0eff */
[----:B------:R-:W-:Y:S01]  /*08c0*/  LEA.HI.X.SX32 R7, R3, UR7, 0x1, P0 ;  /* 0x0000000703077c11 */ /* 0x000fe200080f0eff */
[----:B------:R-:W3:Y:S01]  /*08d0*/  LDG.E.U8 R13, desc[UR4][R12.64] ;  /* 0x000000040c0d7981 */ /* 0x000ee2000c1e1100 */
[----:B0-----:R-:W-:Y:S02]  /*08e0*/  IADD3 R10, P1, PT, R8, UR6, RZ ;  /* 0x00000006080a7c10 */ /* 0x001fe4000ff3e0ff */
[----:B------:R-:W-:Y:S01]  /*08f0*/  SHF.R.S32.HI R14, RZ, 0x1f, R0 ;  /* 0x0000001fff0e7819 */ /* 0x000fe20000011400 */
[----:B------:R-:W4:Y:S01]  /*0900*/  LDG.E.U8 R4, desc[UR4][R4.64] ;  /* 0x0000000404047981 */ /* 0x000f22000c1e1100 */
[----:B------:R-:W-:Y:S02]  /*0910*/  IADD3 R2, P2, PT, R0, UR6, RZ ;  /* 0x0000000600027c10 */ /* 0x000fe4000ff5e0ff */
[----:B------:R-:W-:Y:S01]  /*0920*/  LEA.HI.X.SX32 R11, R8, UR7, 0x1, P1 ;  /* 0x00000007080b7c11 */ /* 0x000fe200088f0eff */
[----:B------:R-:W4:Y:S01]  /*0930*/  LDG.E.U8 R7, desc[UR4][R6.64] ;  /* 0x0000000406077981 */ /* 0x000f22000c1e1100 */
[----:B------:R-:W-:Y:S01]  /*0940*/  IADD3.X R3, PT, PT, R14, UR7, RZ, P2, !PT ;  /* 0x000000070e037c10 */ /* 0x000fe200097fe4ff */
[----:B------:R-:W0:Y:S03]  /*0950*/  LDCU.64 UR6, c[0x0][0x388] ;  /* 0x00007100ff0677ac */ /* 0x000e260008000a00 */
[----:B------:R-:W5:Y:S04]  /*0960*/  LDG.E.U8 R11, desc[UR4][R10.64] ;  /* 0x000000040a0b7981 */ /* 0x000f68000c1e1100 */
[----:B------:R-:W5:Y:S01]  /*0970*/  LDG.E.U8 R2, desc[UR4][R2.64] ;  /* 0x0000000402027981 */ /* 0x000f62000c1e1100 */
[----:B--2---:R-:W-:-:S04]  /*0980*/  IADD3 R9, PT, PT, R16, R9, R18 ;  /* 0x0000000910097210 */ /* 0x004fc80007ffe012 */
[----:B---3--:R-:W-:-:S04]  /*0990*/  IADD3 R8, PT, PT, R13, R9, R20 ;  /* 0x000000090d087210 */ /* 0x008fc80007ffe014 */
[----:B----4-:R-:W-:-:S05]  /*09a0*/  IADD3 R8, PT, PT, R7, R8, R4 ;  /* 0x0000000807087210 */ /* 0x010fca0007ffe004 */
[----:B-----5:R-:W-:Y:S01]  /*09b0*/  IMAD.IADD R8, R8, 0x1, R11 ;  /* 0x0000000108087824 */ /* 0x020fe200078e020b */
[----:B------:R-:W-:-:S04]  /*09c0*/  ISETP.NE.AND P0, PT, R2, 0x1, PT ;  /* 0x000000010200780c */ /* 0x000fc80003f05270 */
[C---:B------:R-:W-:Y:S02]  /*09d0*/  LOP3.LUT R4, R8.reuse, 0xfffffffe, RZ, 0xc0, !PT ;  /* 0xfffffffe08047812 */ /* 0x040fe400078ec0ff */
[----:B------:R-:W-:Y:S02]  /*09e0*/  ISETP.NE.AND P2, PT, R8, 0x3, PT ;  /* 0x000000030800780c */ /* 0x000fe40003f45270 */
[----:B------:R-:W-:Y:S02]  /*09f0*/  ISETP.NE.AND P1, PT, R4, 0x2, PT ;  /* 0x000000020400780c */ /* 0x000fe40003f25270 */
[----:B------:R-:W-:Y:S02]  /*0a00*/  SEL R4, RZ, 0xffffffff, P2 ;  /* 0xffffffffff047807 */ /* 0x000fe40001000000 */
[----:B0-----:R-:W-:Y:S02]  /*0a10*/  IADD3 R2, P2, PT, R0, UR6, RZ ;  /* 0x0000000600027c10 */ /* 0x001fe4000ff5e0ff */
[----:B------:R-:W-:-:S02]  /*0a20*/  @!P0 SEL R4, RZ, 0xffffffff, P1 ;  /* 0xffffffffff048807 */ /* 0x000fc40000800000 */
[----:B------:R-:W-:Y:S02]  /*0a30*/  IADD3.X R3, PT, PT, R14, UR7, RZ, P2, !PT ;  /* 0x000000070e037c10 */ /* 0x000fe400097fe4ff */
[----:B------:R-:W-:-:S05]  /*0a40*/  LOP3.LUT R5, R4, 0x1, RZ, 0xc0, !PT ;  /* 0x0000000104057812 */ /* 0x000fca00078ec0ff */
[----:B------:R-:W-:Y:S01]  /*0a50*/  STG.E.U8 desc[UR4][R2.64], R5 ;  /* 0x0000000502007986 */ /* 0x000fe2000c101104 */
[----:B------:R-:W-:Y:S05]  /*0a60*/  EXIT ;  /* 0x000000000000794d */ /* 0x000fea0003800000 */
.L_x_17:
        /* <DEDUP_REMOVED lines=9> */
.L_x_31:


//--------------------- .text._Z14initGridKernelPhiim --------------------------
	.section	.text._Z14initGridKernelPhiim,"ax",@progbits
	.align	128
        .global         _Z14initGridKernelPhiim
        .type           _Z14initGridKernelPhiim,@function
        .size           _Z14initGridKernelPhiim,(.L_x_32 - _Z14initGridKernelPhiim)
        .other          _Z14initGridKernelPhiim,@"STO_CUDA_ENTRY STV_DEFAULT"
_Z14initGridKernelPhiim:
.text._Z14initGridKernelPhiim:
[----:B------:R-:W0:Y:S01]  /*0000*/  LDC R1, c[0x0][0x37c] ;  /* 0x0000df00ff017b82 */ /* 0x000e220000000800 */
[----:B------:R-:W1:Y:S07]  /*0010*/  S2R R0, SR_TID.Y ;  /* 0x0000000000007919 */ /* 0x000e6e0000002200 */
[----:B------:R-:W2:Y:S01]  /*0020*/  LDC R6, c[0x0][0x360] ;  /* 0x0000d800ff067b82 */ /* 0x000ea20000000800 */
[----:B------:R-:W3:Y:S01]  /*0030*/  LDCU.64 UR6, c[0x0][0x388] ;  /* 0x00007100ff0677ac */ /* 0x000ee20008000a00 */
[----:B0-----:R-:W-:Y:S01]  /*0040*/  VIADD R1, R1, 0xffffffd0 ;  /* 0xffffffd001017836 */ /* 0x001fe20000000000 */
[----:B------:R-:W2:Y:S05]  /*0050*/  S2R R3, SR_TID.X ;  /* 0x0000000000037919 */ /* 0x000eaa0000002100 */
[----:B------:R-:W1:Y:S08]  /*0060*/  S2UR UR5, SR_CTAID.Y ;  /* 0x00000000000579c3 */ /* 0x000e700000002600 */
[----:B------:R-:W1:Y:S08]  /*0070*/  LDC R7, c[0x0][0x364] ;  /* 0x0000d900ff077b82 */ /* 0x000e700000000800 */
[----:B------:R-:W2:Y:S01]  /*0080*/  S2UR UR4, SR_CTAID.X ;  /* 0x00000000000479c3 */ /* 0x000ea20000002500 */
[----:B-1----:R-:W-:-:S05]  /*0090*/  IMAD R7, R7, UR5, R0 ;  /* 0x0000000507077c24 */ /* 0x002fca000f8e0200 */
[----:B---3--:R-:W-:Y:S01]  /*00a0*/  ISETP.GE.AND P0, PT, R7, UR7, PT ;  /* 0x0000000707007c0c */ /* 0x008fe2000bf06270 */
[----:B--2---:R-:W-:-:S05]  /*00b0*/  IMAD R6, R6, UR4, R3 ;  /* 0x0000000406067c24 */ /* 0x004fca000f8e0203 */
[----:B------:R-:W-:-:S13]  /*00c0*/  ISETP.GE.OR P0, PT, R6, UR6, P0 ;  /* 0x0000000606007c0c */ /* 0x000fda0008706670 */
[----:B------:R-:W-:Y:S05]  /*00d0*/  @P0 EXIT ;  /* 0x000000000000094d */ /* 0x000fea0003800000 */
[----:B------:R-:W0:Y:S01]  /*00e0*/  LDC.64 R2, c[0x0][0x390] ;  /* 0x0000e400ff027b82 */ /* 0x000e220000000a00 */
[----:B------:R-:W-:Y:S01]  /*00f0*/  IMAD R6, R7, UR6, R6 ;  /* 0x0000000607067c24 */ /* 0x000fe2000f8e0206 */
[----:B------:R-:W1:Y:S01]  /*0100*/  LDCU.64 UR6, c[0x0][0x358] ;  /* 0x00006b00ff0677ac */ /* 0x000e620008000a00 */
[----:B------:R-:W-:Y:S03]  /*0110*/  BSSY.RECONVERGENT B0, `(.L_x_18) ;  /* 0x000025c000007945 */ /* 0x000fe60003800200 */
[----:B------:R-:W-:Y:S02]  /*0120*/  ISETP.NE.AND P0, PT, R6, RZ, PT ;  /* 0x000000ff0600720c */ /* 0x000fe40003f05270 */
[----:B0-----:R-:W-:Y:S02]  /*0130*/  LOP3.LUT R0, R2, 0xaad26b49, RZ, 0x3c, !PT ;  /* 0xaad26b4902007812 */ /* 0x001fe400078e3cff */
[----:B------:R-:W-:-:S03]  /*0140*/  LOP3.LUT R2, R3, 0xf7dcefdd, RZ, 0x3c, !PT ;  /* 0xf7dcefdd03027812 */ /* 0x000fc600078e3cff */
[----:B------:R-:W-:Y:S02]  /*0150*/  IMAD R0, R0, 0x4182bed5, RZ ;  /* 0x4182bed500007824 */ /* 0x000fe400078e02ff */
[----:B------:R-:W-:Y:S02]  /*0160*/  IMAD R11, R2, -0x658354e5, RZ ;  /* 0x9a7cab1b020b7824 */ /* 0x000fe400078e02ff */
[C---:B------:R-:W-:Y:S01]  /*0170*/  VIADD R5, R0.reuse, 0x583f19 ;  /* 0x00583f1900057836 */ /* 0x040fe20000000000 */
[C---:B------:R-:W-:Y:S01]  /*0180*/  LOP3.LUT R8, R0.reuse, 0x159a55e5, RZ, 0x3c, !PT ;  /* 0x159a55e500087812 */ /* 0x040fe200078e3cff */
[C---:B------:R-:W-:Y:S01]  /*0190*/  VIADD R3, R0.reuse, 0x75bcd15 ;  /* 0x075bcd1500037836 */ /* 0x040fe20000000000 */
[----:B------:R-:W-:Y:S01]  /*01a0*/  IADD3 R2, PT, PT, R0, 0x64f0c9, R11 ;  /* 0x0064f0c900027810 */ /* 0x000fe20007ffe00b */
[C---:B------:R-:W-:Y:S01]  /*01b0*/  VIADD R9, R11.reuse, 0x1f123bb5 ;  /* 0x1f123bb50b097836 */ /* 0x040fe20000000000 */
[----:B------:R-:W-:Y:S02]  /*01c0*/  LOP3.LUT R4, R11, 0x5491333, RZ, 0x3c, !PT ;  /* 0x054913330b047812 */ /* 0x000fe400078e3cff */
[----:B------:R-:W-:Y:S01]  /*01d0*/  SHF.R.S32.HI R0, RZ, 0x1f, R6 ;  /* 0x0000001fff007819 */ /* 0x000fe20000011406 */
[----:B------:R0:W-:Y:S04]  /*01e0*/  STL.64 [R1], R2 ;  /* 0x0000000201007387 */ /* 0x0001e80000100a00 */
[----:B------:R0:W-:Y:S04]  /*01f0*/  STL.64 [R1+0x8], R8 ;  /* 0x0000080801007387 */ /* 0x0001e80000100a00 */
[----:B------:R0:W-:Y:S01]  /*0200*/  STL.64 [R1+0x10], R4 ;  /* 0x0000100401007387 */ /* 0x0001e20000100a00 */
[----:B-1----:R-:W-:Y:S05]  /*0210*/  @!P0 BRA `(.L_x_19) ;  /* 0x00000024002c8947 */ /* 0x002fea0003800000 */
[----:B------:R-:W-:Y:S02]  /*0220*/  IMAD.MOV.U32 R13, RZ, RZ, RZ ;  /* 0x000000ffff0d7224 */ /* 0x000fe400078e00ff */
[----:B------:R-:W-:Y:S02]  /*0230*/  IMAD.MOV.U32 R12, RZ, RZ, R6 ;  /* 0x000000ffff0c7224 */ /* 0x000fe400078e0006 */
[----:B------:R-:W-:-:S07]  /*0240*/  IMAD.MOV.U32 R7, RZ, RZ, R0 ;  /* 0x000000ffff077224 */ /* 0x000fce00078e0000 */
.L_x_28:
[----:B0-----:R-:W-:Y:S01]  /*0250*/  LOP3.LUT R2, R12, 0x3, RZ, 0xc0, !PT ;  /* 0x000000030c027812 */ /* 0x001fe200078ec0ff */
[----:B------:R-:W-:Y:S03]  /*0260*/  BSSY.RECONVERGENT B1, `(.L_x_20) ;  /* 0x0000240000017945 */ /* 0x000fe60003800200 */
[----:B------:R-:W-:-:S04]  /*0270*/  ISETP.NE.U32.AND P0, PT, R2, RZ, PT ;  /* 0x000000ff0200720c */ /* 0x000fc80003f05070 */
[----:B------:R-:W-:-:S13]  /*0280*/  ISETP.NE.AND.EX P0, PT, RZ, RZ, PT, P0 ;  /* 0x000000ffff00720c */ /* 0x000fda0003f05300 */
[----:B------:R-:W-:Y:S05]  /*0290*/  @!P0 BRA `(.L_x_21) ;  /* 0x0000002000f08947 */ /* 0x000fea0003800000 */
[----:B------:R-:W0:Y:S01]  /*02a0*/  LDC.64 R10, c[0x4][RZ] ;  /* 0x01000000ff0a7b82 */ /* 0x000e220000000a00 */
[----:B------:R-:W-:Y:S02]  /*02b0*/  CS2R R2, SRZ ;  /* 0x0000000000027805 */ /* 0x000fe4000001ff00 */
[----:B------:R-:W-:Y:S02]  /*02c0*/  CS2R R4, SRZ ;  /* 0x0000000000047805 */ /* 0x000fe4000001ff00 */
[----:B------:R-:W-:Y:S01]  /*02d0*/  CS2R R8, SRZ ;  /* 0x0000000000087805 */ /* 0x000fe2000001ff00 */
[----:B0-----:R-:W-:-:S07]  /*02e0*/  IMAD.WIDE.U32 R10, R13, 0xc80, R10 ;  /* 0x00000c800d0a7825 */ /* 0x001fce00078e000a */
.L_x_23:
[----:B------:R-:W-:-:S06]  /*02f0*/  IMAD R16, R2, 0x4, R1 ;  /* 0x0000000402107824 */ /* 0x000fcc00078e0201 */
[----:B------:R-:W5:Y:S01]  /*0300*/  LDL R16, [R16+0x4] ;  /* 0x0000040010107983 */ /* 0x000f620000100800 */
[----:B------:R-:W-:-:S05]  /*0310*/  UMOV UR4, URZ ;  /* 0x000000ff00047c82 */ /* 0x000fca0008000000 */
.L_x_22:
[----:B-----5:R-:W-:Y:S01]  /*0320*/  SHF.R.U32.HI R21, RZ, UR4, R16 ;  /* 0x00000004ff157c19 */ /* 0x020fe20008011610 */
[----:B------:R-:W-:-:S03]  /*0330*/  IMAD.SHL.U32 R14, R2, 0x20, RZ ;  /* 0x00000020020e7824 */ /* 0x000fc600078e00ff */
[----:B------:R-:W-:Y:S01]  /*0340*/  LOP3.LUT R15, R21, 0x1, RZ, 0xc0, !PT ;  /* 0x00000001150f7812 */ /* 0x000fe200078ec0ff */
[----:B------:R-:W-:-:S03]  /*0350*/  VIADD R14, R14, UR4 ;  /* 0x000000040e0e7c36 */ /* 0x000fc60008000000 */
[----:B------:R-:W-:Y:S01]  /*0360*/  ISETP.NE.U32.AND P0, PT, R15, 0x1, PT ;  /* 0x000000010f00780c */ /* 0x000fe20003f05070 */
[----:B------:R-:W-:-:S03]  /*0370*/  IMAD R15, R14, 0x5, RZ ;  /* 0x000000050e0f7824 */ /* 0x000fc600078e02ff */
[----:B------:R-:W-:Y:S01]  /*0380*/  R2P PR, R21, 0x7e ;  /* 0x0000007e15007804 */ /* 0x000fe20000000000 */
[----:B------:R-:W-:-:S08]  /*0390*/  IMAD.WIDE.U32 R14, R15, 0x4, R10 ;  /* 0x000000040f0e7825 */ /* 0x000fd000078e000a */
[----:B------:R-:W2:Y:S04]  /*03a0*/  @!P0 LDG.E R20, desc[UR6][R14.64+0x10] ;  /* 0x000010060e148981 */ /* 0x000ea8000c1e1900 */
[----:B------:R-:W3:Y:S04]  /*03b0*/  @P1 LDG.E R22, desc[UR6][R14.64+0x24] ;  /* 0x000024060e161981 */ /* 0x000ee8000c1e1900 */
[----:B------:R-:W4:Y:S04]  /*03c0*/  @P2 LDG.E R24, desc[UR6][R14.64+0x38] ;  /* 0x000038060e182981 */ /* 0x000f28000c1e1900 */
[----:B------:R-:W4:Y:S04]  /*03d0*/  @P3 LDG.E R26, desc[UR6][R14.64+0x4c] ;  /* 0x00004c060e1a3981 */ /* 0x000f28000c1e1900 */
[----:B------:R-:W4:Y:S04]  /*03e0*/  @P4 LDG.E R28, desc[UR6][R14.64+0x60] ;  /* 0x000060060e1c4981 */ /* 0x000f28000c1e1900 */
[----:B------:R-:W4:Y:S04]  /*03f0*/  @!P0 LDG.E R18, desc[UR6][R14.64] ;  /* 0x000000060e128981 */ /* 0x000f28000c1e1900 */
[----:B------:R-:W4:Y:S04]  /*0400*/  @!P0 LDG.E R17, desc[UR6][R14.64+0x4] ;  /* 0x000004060e118981 */ /* 0x000f28000c1e1900 */
[----:B------:R-:W4:Y:S04]  /*0410*/  @P5 LDG.E R19, desc[UR6][R14.64+0x74] ;  /* 0x000074060e135981 */ /* 0x000f28000c1e1900 */
[----:B------:R-:W4:Y:S04]  /*0420*/  @P1 LDG.E R23, desc[UR6][R14.64+0x20] ;  /* 0x000020060e171981 */ /* 0x000f28000c1e1900 */
[----:B------:R-:W4:Y:S01]  /*0430*/  @P3 LDG.E R25, desc[UR6][R14.64+0x48] ;  /* 0x000048060e193981 */ /* 0x000f22000c1e1900 */
[----:B--2---:R-:W-:-:S03]  /*0440*/  @!P0 LOP3.LUT R5, R5, R20, RZ, 0x3c, !PT ;  /* 0x0000001405058212 */ /* 0x004fc600078e3cff */
[----:B------:R-:W2:Y:S01]  /*0450*/  @P1 LDG.E R20, desc[UR6][R14.64+0x14] ;  /* 0x000014060e141981 */ /* 0x000ea2000c1e1900 */
[----:B---3--:R-:W-:-:S03]  /*0460*/  @P1 LOP3.LUT R5, R5, R22, RZ, 0x3c, !PT ;  /* 0x0000001605051212 */ /* 0x008fc600078e3cff */
[----:B------:R-:W3:Y:S01]  /*0470*/  @P1 LDG.E R22, desc[UR6][R14.64+0x1c] ;  /* 0x00001c060e161981 */ /* 0x000ee2000c1e1900 */
[----:B----4-:R-:W-:-:S03]  /*0480*/  @P2 LOP3.LUT R5, R5, R24, RZ, 0x3c, !PT ;  /* 0x0000001805052212 */ /* 0x010fc600078e3cff */
[----:B------:R-:W4:Y:S01]  /*0490*/  @P2 LDG.E R24, desc[UR6][R14.64+0x28] ;  /* 0x000028060e182981 */ /* 0x000f22000c1e1900 */
[----:B------:R-:W-:-:S03]  /*04a0*/  @P3 LOP3.LUT R5, R5, R26, RZ, 0x3c, !PT ;  /* 0x0000001a05053212 */ /* 0x000fc600078e3cff */
[----:B------:R-:W3:Y:S01]  /*04b0*/  @P6 LDG.E R26, desc[UR6][R14.64+0x88] ;  /* 0x000088060e1a6981 */ /* 0x000ee2000c1e1900 */
[----:B------:R-:W-:Y:S02]  /*04c0*/  @P4 LOP3.LUT R5, R5, R28, RZ, 0x3c, !PT ;  /* 0x0000001c05054212 */ /* 0x000fe400078e3cff */
[----:B------:R-:W-:Y:S02]  /*04d0*/  @!P0 LOP3.LUT R3, R3, R18, RZ, 0x3c, !PT ;  /* 0x0000001203038212 */ /* 0x000fe400078e3cff */
[----:B------:R-:W3:Y:S01]  /*04e0*/  @!P0 LDG.E R18, desc[UR6][R14.64+0x8] ;  /* 0x000008060e128981 */ /* 0x000ee2000c1e1900 */
[----:B------:R-:W-:-:S03]  /*04f0*/  @!P0 LOP3.LUT R8, R8, R17, RZ, 0x3c, !PT ;  /* 0x0000001108088212 */ /* 0x000fc600078e3cff */
[----:B------:R-:W3:Y:S01]  /*0500*/  @!P0 LDG.E R17, desc[UR6][R14.64+0xc] ;  /* 0x00000c060e118981 */ /* 0x000ee2000c1e1900 */
[----:B------:R-:W-:-:S03]  /*0510*/  @P5 LOP3.LUT R5, R5, R19, RZ, 0x3c, !PT ;  /* 0x0000001305055212 */ /* 0x000fc600078e3cff */
[----:B------:R-:W3:Y:S01]  /*0520*/  @P1 LDG.E R19, desc[UR6][R14.64+0x18] ;  /* 0x000018060e131981 */ /* 0x000ee2000c1e1900 */
[----:B--2---:R-:W-:-:S03]  /*0530*/  @P1 LOP3.LUT R3, R3, R20, RZ, 0x3c, !PT ;  /* 0x0000001403031212 */ /* 0x004fc600078e3cff */
[----:B------:R-:W2:Y:S01]  /*0540*/  @P3 LDG.E R20, desc[UR6][R14.64+0x3c] ;  /* 0x00003c060e143981 */ /* 0x000ea2000c1e1900 */
[----:B----4-:R-:W-:-:S03]  /*0550*/  @P2 LOP3.LUT R3, R3, R24, RZ, 0x3c, !PT ;  /* 0x0000001803032212 */ /* 0x010fc600078e3cff */
[----:B------:R-:W4:Y:S01]  /*0560*/  @P4 LDG.E R24, desc[UR6][R14.64+0x50] ;  /* 0x000050060e184981 */ /* 0x000f22000c1e1900 */
[----:B---3--:R-:W-:-:S03]  /*0570*/  @!P0 LOP3.LUT R9, R9, R18, RZ, 0x3c, !PT ;  /* 0x0000001209098212 */ /* 0x008fc600078e3cff */
[----:B------:R-:W3:Y:S01]  /*0580*/  @P2 LDG.E R18, desc[UR6][R14.64+0x30] ;  /* 0x000030060e122981 */ /* 0x000ee2000c1e1900 */
[----:B------:R-:W-:-:S03]  /*0590*/  @!P0 LOP3.LUT R4, R4, R17, RZ, 0x3c, !PT ;  /* 0x0000001104048212 */ /* 0x000fc600078e3cff */
[----:B------:R-:W3:Y:S01]  /*05a0*/  @P2 LDG.E R17, desc[UR6][R14.64+0x2c] ;  /* 0x00002c060e112981 */ /* 0x000ee2000c1e1900 */
[----:B------:R-:W-:-:S03]  /*05b0*/  @P1 LOP3.LUT R8, R8, R19, RZ, 0x3c, !PT ;  /* 0x0000001308081212 */ /* 0x000fc600078e3cff */
[----:B------:R-:W3:Y:S01]  /*05c0*/  @P2 LDG.E R19, desc[UR6][R14.64+0x34] ;  /* 0x000034060e132981 */ /* 0x000ee2000c1e1900 */
[----:B------:R-:W-:Y:S02]  /*05d0*/  @P1 LOP3.LUT R9, R9, R22, RZ, 0x3c, !PT ;  /* 0x0000001609091212 */ /* 0x000fe400078e3cff */
[----:B------:R-:W-:Y:S01]  /*05e0*/  @P1 LOP3.LUT R4, R4, R23, RZ, 0x3c, !PT ;  /* 0x0000001704041212 */ /* 0x000fe200078e3cff */
[----:B------:R-:W3:Y:S04]  /*05f0*/  @P3 LDG.E R22, desc[UR6][R14.64+0x44] ;  /* 0x000044060e163981 */ /* 0x000ee8000c1e1900 */
[----:B------:R-:W3:Y:S01]  /*0600*/  @P3 LDG.E R23, desc[UR6][R14.64+0x40] ;  /* 0x000040060e173981 */ /* 0x000ee2000c1e1900 */
[----:B--2---:R-:W-:-:S03]  /*0610*/  @P3 LOP3.LUT R3, R3, R20, RZ, 0x3c, !PT ;  /* 0x0000001403033212 */ /* 0x004fc600078e3cff */
[----:B------:R-:W2:Y:S01]  /*0620*/  @P5 LDG.E R20, desc[UR6][R14.64+0x64] ;  /* 0x000064060e145981 */ /* 0x000ea2000c1e1900 */
[----:B----4-:R-:W-:-:S03]  /*0630*/  @P4 LOP3.LUT R3, R3, R24, RZ, 0x3c, !PT ;  /* 0x0000001803034212 */ /* 0x010fc600078e3cff */
[----:B------:R-:W4:Y:S01]  /*0640*/  @P6 LDG.E R24, desc[UR6][R14.64+0x78] ;  /* 0x000078060e186981 */ /* 0x000f22000c1e1900 */
[----:B---3--:R-:W-:-:S03]  /*0650*/  @P2 LOP3.LUT R9, R9, R18, RZ, 0x3c, !PT ;  /* 0x0000001209092212 */ /* 0x008fc600078e3cff */
[----:B------:R-:W3:Y:S01]  /*0660*/  @P4 LDG.E R18, desc[UR6][R14.64+0x58] ;  /* 0x000058060e124981 */ /* 0x000ee2000c1e1900 */
[----:B------:R-:W-:-:S03]  /*0670*/  @P2 LOP3.LUT R8, R8, R17, RZ, 0x3c, !PT ;  /* 0x0000001108082212 */ /* 0x000fc600078e3cff */
[----:B------:R-:W3:Y:S01]  /*0680*/  @P4 LDG.E R17, desc[UR6][R14.64+0x54] ;  /* 0x000054060e114981 */ /* 0x000ee2000c1e1900 */
[----:B------:R-:W-:-:S03]  /*0690*/  @P2 LOP3.LUT R4, R4, R19, RZ, 0x3c, !PT ;  /* 0x0000001304042212 */ /* 0x000fc600078e3cff */
[----:B------:R-:W3:Y:S01]  /*06a0*/  @P4 LDG.E R19, desc[UR6][R14.64+0x5c] ;  /* 0x00005c060e134981 */ /* 0x000ee2000c1e1900 */
[----:B------:R-:W-:Y:S02]  /*06b0*/  @P3 LOP3.LUT R9, R9, R22, RZ, 0x3c, !PT ;  /* 0x0000001609093212 */ /* 0x000fe400078e3cff */
[----:B------:R-:W-:Y:S01]  /*06c0*/  @P3 LOP3.LUT R4, R4, R25, RZ, 0x3c, !PT ;  /* 0x0000001904043212 */ /* 0x000fe200078e3cff */
[----:B------:R-:W3:Y:S01]  /*06d0*/  @P5 LDG.E R22, desc[UR6][R14.64+0x6c] ;  /* 0x00006c060e165981 */ /* 0x000ee2000c1e1900 */
[----:B------:R-:W-:-:S03]  /*06e0*/  @P3 LOP3.LUT R8, R8, R23, RZ, 0x3c, !PT ;  /* 0x0000001708083212 */ /* 0x000fc600078e3cff */
[----:B------:R-:W3:Y:S04]  /*06f0*/  @P5 LDG.E R23, desc[UR6][R14.64+0x68] ;  /* 0x000068060e175981 */ /* 0x000ee8000c1e1900 */
[----:B------:R-:W3:Y:S01]  /*0700*/  @P5 LDG.E R25, desc[UR6][R14.64+0x70] ;  /* 0x000070060e195981 */ /* 0x000ee2000c1e1900 */
[----:B------:R-:W-:Y:S02]  /*0710*/  LOP3.LUT P0, RZ, R21, 0x80, RZ, 0xc0, !PT ;  /* 0x0000008015ff7812 */ /* 0x000fe4000780c0ff */
[----:B--2---:R-:W-:-:S11]  /*0720*/  @P5 LOP3.LUT R3, R3, R20, RZ, 0x3c, !PT ;  /* 0x0000001403035212 */ /* 0x004fd600078e3cff */
        /* <DEDUP_REMOVED lines=15> */
[----:B------:R-:W-:Y:S02]  /*0820*/  @P6 LOP3.LUT R5, R5, R26, RZ, 0x3c, !PT ;  /* 0x0000001a05056212 */ /* 0x000fe400078e3cff */
[----:B--2---:R-:W-:Y:S02]  /*0830*/  @P0 LOP3.LUT R3, R3, R20, RZ, 0x3c, !PT ;  /* 0x0000001403030212 */ /* 0x004fe400078e3cff */
[----:B----4-:R-:W-:Y:S02]  /*0840*/  @P0 LOP3.LUT R5, R5, R24, RZ, 0x3c, !PT ;  /* 0x0000001805050212 */ /* 0x010fe400078e3cff */
[----:B---3--:R-:W-:Y:S02]  /*0850*/  @P6 LOP3.LUT R9, R9, R18, RZ, 0x3c, !PT ;  /* 0x0000001209096212 */ /* 0x008fe400078e3cff */
[----:B------:R-:W-:Y:S02]  /*0860*/  @P6 LOP3.LUT R8, R8, R17, RZ, 0x3c, !PT ;  /* 0x0000001108086212 */ /* 0x000fe400078e3cff */
[----:B------:R-:W-:-:S02]  /*0870*/  @P6 LOP3.LUT R4, R4, R19, RZ, 0x3c, !PT ;  /* 0x0000001304046212 */ /* 0x000fc400078e3cff */
[----:B------:R-:W-:Y:S02]  /*0880*/  @P0 LOP3.LUT R9, R9, R22, RZ, 0x3c, !PT ;  /* 0x0000001609090212 */ /* 0x000fe400078e3cff */
[----:B------:R-:W-:Y:S02]  /*0890*/  @P0 LOP3.LUT R8, R8, R23, RZ, 0x3c, !PT ;  /* 0x0000001708080212 */ /* 0x000fe400078e3cff */
[----:B------:R-:W-:Y:S02]  /*08a0*/  @P0 LOP3.LUT R4, R4, R25, RZ, 0x3c, !PT ;  /* 0x0000001904040212 */ /* 0x000fe400078e3cff */
[----:B------:R-:W-:-:S13]  /*08b0*/  R2P PR, R21.B1, 0x7f ;  /* 0x0000007f15007804 */ /* 0x000fda0000001000 */
[----:B------:R-:W2:Y:S04]  /*08c0*/  @P0 LDG.E R18, desc[UR6][R14.64+0xa0] ;  /* 0x0000a0060e120981 */ /* 0x000ea8000c1e1900 */
[----:B------:R-:W3:Y:S04]  /*08d0*/  @P0 LDG.E R17, desc[UR6][R14.64+0xa4] ;  /* 0x0000a4060e110981 */ /* 0x000ee8000c1e1900 */
[----:B------:R-:W4:Y:S04]  /*08e0*/  @P0 LDG.E R20, desc[UR6][R14.64+0xa8] ;  /* 0x0000a8060e140981 */ /* 0x000f28000c1e1900 */
[----:B------:R-:W4:Y:S04]  /*08f0*/  @P0 LDG.E R19, desc[UR6][R14.64+0xac] ;  /* 0x0000ac060e130981 */ /* 0x000f28000c1e1900 */
[----:B------:R-:W4:Y:S04]  /*0900*/  @P0 LDG.E R22, desc[UR6][R14.64+0xb0] ;  /* 0x0000b0060e160981 */ /* 0x000f28000c1e1900 */
[----:B------:R-:W4:Y:S04]  /*0910*/  @P1 LDG.E R24, desc[UR6][R14.64+0xb4] ;  /* 0x0000b4060e181981 */ /* 0x000f28000c1e1900 */
[----:B------:R-:W4:Y:S04]  /*0920*/  @P1 LDG.E R26, desc[UR6][R14.64+0xbc] ;  /* 0x0000bc060e1a1981 */ /* 0x000f28000c1e1900 */
[----:B------:R-:W4:Y:S04]  /*0930*/  @P1 LDG.E R23, desc[UR6][R14.64+0xb8] ;  /* 0x0000b8060e171981 */ /* 0x000f28000c1e1900 */
[----:B------:R-:W4:Y:S04]  /*0940*/  @P1 LDG.E R28, desc[UR6][R14.64+0xc4] ;  /* 0x0000c4060e1c1981 */ /* 0x000f28000c1e1900 */
[----:B------:R-:W4:Y:S01]  /*0950*/  @P1 LDG.E R25, desc[UR6][R14.64+0xc0] ;  /* 0x0000c0060e191981 */ /* 0x000f22000c1e1900 */
[----:B--2---:R-:W-:-:S03]  /*0960*/  @P0 LOP3.LUT R3, R3, R18, RZ, 0x3c, !PT ;  /* 0x0000001203030212 */ /* 0x004fc600078e3cff */
[----:B------:R-:W2:Y:S01]  /*0970*/  @P2 LDG.E R18, desc[UR6][R14.64+0xc8] ;  /* 0x0000c8060e122981 */ /* 0x000ea2000c1e1900 */
[----:B---3--:R-:W-:-:S03]  /*0980*/  @P0 LOP3.LUT R8, R8, R17, RZ, 0x3c, !PT ;  /* 0x0000001108080212 */ /* 0x008fc600078e3cff */
[----:B------:R-:W3:Y:S01]  /*0990*/  @P2 LDG.E R17, desc[UR6][R14.64+0xcc] ;  /* 0x0000cc060e112981 */ /* 0x000ee2000c1e1900 */
[----:B----4-:R-:W-:-:S03]  /*09a0*/  @P0 LOP3.LUT R9, R9, R20, RZ, 0x3c, !PT ;  /* 0x0000001409090212 */ /* 0x010fc600078e3cff */
[----:B------:R-:W4:Y:S01]  /*09b0*/  @P3 LDG.E R20, desc[UR6][R14.64+0xec] ;  /* 0x0000ec060e143981 */ /* 0x000f22000c1e1900 */
[----:B------:R-:W-:-:S03]  /*09c0*/  @P0 LOP3.LUT R4, R4, R19, RZ, 0x3c, !PT ;  /* 0x0000001304040212 */ /* 0x000fc600078e3cff */
[----:B------:R-:W4:Y:S01]  /*09d0*/  @P2 LDG.E R19, desc[UR6][R14.64+0xd4] ;  /* 0x0000d4060e132981 */ /* 0x000f22000c1e1900 */
[----:B------:R-:W-:Y:S02]  /*09e0*/  @P0 LOP3.LUT R5, R5, R22, RZ, 0x3c, !PT ;  /* 0x0000001605050212 */ /* 0x000fe400078e3cff */
[----:B------:R-:W-:Y:S01]  /*09f0*/  LOP3.LUT P0, RZ, R21, 0x8000, RZ, 0xc0, !PT ;  /* 0x0000800015ff7812 */ /* 0x000fe2000780c0ff */
[----:B------:R-:W4:Y:S01]  /*0a00*/  @P2 LDG.E R22, desc[UR6][R14.64+0xd0] ;  /* 0x0000d0060e162981 */ /* 0x000f22000c1e1900 */
[----:B------:R-:W-:-:S03]  /*0a10*/  @P1 LOP3.LUT R3, R3, R24, RZ, 0x3c, !PT ;  /* 0x0000001803031212 */ /* 0x000fc600078e3cff */
[----:B------:R-:W4:Y:S01]  /*0a20*/  @P3 LDG.E R21, desc[UR6][R14.64+0xe0] ;  /* 0x0000e0060e153981 */ /* 0x000f22000c1e1900 */
[----:B------:R-:W-:-:S03]  /*0a30*/  @P1 LOP3.LUT R9, R9, R26, RZ, 0x3c, !PT ;  /* 0x0000001a09091212 */ /* 0x000fc600078e3cff */
[----:B------:R-:W4:Y:S01]  /*0a40*/  @P2 LDG.E R24, desc[UR6][R14.64+0xd8] ;  /* 0x0000d8060e182981 */ /* 0x000f22000c1e1900 */
[----:B------:R-:W-:-:S03]  /*0a50*/  @P1 LOP3.LUT R8, R8, R23, RZ, 0x3c, !PT ;  /* 0x0000001708081212 */ /* 0x000fc600078e3cff */
[----:B------:R-:W4:Y:S01]  /*0a60*/  @P3 LDG.E R26, desc[UR6][R14.64+0xdc] ;  /* 0x0000dc060e1a3981 */ /* 0x000f22000c1e1900 */
[----:B------:R-:W-:-:S03]  /*0a70*/  @P1 LOP3.LUT R5, R5, R28, RZ, 0x3c, !PT ;  /* 0x0000001c05051212 */ /* 0x000fc600078e3cff */
[----:B------:R-:W4:Y:S04]  /*0a80*/  @P3 LDG.E R28, desc[UR6][R14.64+0xe4] ;  /* 0x0000e4060e1c3981 */ /* 0x000f28000c1e1900 */
[----:B------:R-:W4:Y:S01]  /*0a90*/  @P3 LDG.E R23, desc[UR6][R14.64+0xe8] ;  /* 0x0000e8060e173981 */ /* 0x000f22000c1e1900 */
[----:B--2---:R-:W-:-:S03]  /*0aa0*/  @P2 LOP3.LUT R3, R3, R18, RZ, 0x3c, !PT ;  /* 0x0000001203032212 */ /* 0x004fc600078e3cff */
[----:B------:R-:W2:Y:S01]  /*0ab0*/  @P4 LDG.E R18, desc[UR6][R14.64+0xf0] ;  /* 0x0000f0060e124981 */ /* 0x000ea2000c1e1900 */
[----:B---3--:R-:W-:Y:S02]  /*0ac0*/  @P2 LOP3.LUT R8, R8, R17, RZ, 0x3c, !PT ;  /* 0x0000001108082212 */ /* 0x008fe400078e3cff */
[----:B------:R-:W-:Y:S01]  /*0ad0*/  @P1 LOP3.LUT R4, R4, R25, RZ, 0x3c, !PT ;  /* 0x0000001904041212 */ /* 0x000fe200078e3cff */
[----:B------:R-:W3:Y:S03]  /*0ae0*/  @P5 LDG.E R17, desc[UR6][R14.64+0x110] ;  /* 0x000110060e115981 */ /* 0x000ee6000c1e1900 */
[----:B----4-:R-:W-:Y:S02]  /*0af0*/  @P2 LOP3.LUT R4, R4, R19, RZ, 0x3c, !PT ;  /* 0x0000001304042212 */ /* 0x010fe400078e3cff */
[----:B------:R-:W4:Y:S01]  /*0b00*/  @P4 LDG.E R19, desc[UR6][R14.64+0xf4] ;  /* 0x0000f4060e134981 */ /* 0x000f22000c1e1900 */
        /* <DEDUP_REMOVED lines=12> */
[----:B--2---:R-:W-:-:S03]  /*0bd0*/  @P4 LOP3.LUT R3, R3, R18, RZ, 0x3c, !PT ;  /* 0x0000001203034212 */ /* 0x004fc600078e3cff */
[----:B------:R-:W2:Y:S01]  /*0be0*/  @P5 LDG.E R18, desc[UR6][R14.64+0x114] ;  /* 0x000114060e125981 */ /* 0x000ea2000c1e1900 */
[----:B------:R-:W-:-:S03]  /*0bf0*/  @P3 LOP3.LUT R5, R5, R20, RZ, 0x3c, !PT ;  /* 0x0000001405053212 */ /* 0x000fc600078e3cff */
[----:B------:R-:W2:Y:S01]  /*0c00*/  @P6 LDG.E R20, desc[UR6][R14.64+0x118] ;  /* 0x000118060e146981 */ /* 0x000ea2000c1e1900 */
[----:B----4-:R-:W-:-:S03]  /*0c10*/  @P4 LOP3.LUT R8, R8, R19, RZ, 0x3c, !PT ;  /* 0x0000001308084212 */ /* 0x010fc600078e3cff */
[----:B------:R-:W4:Y:S01]  /*0c20*/  @P6 LDG.E R19, desc[UR6][R14.64+0x11c] ;  /* 0x00011c060e136981 */ /* 0x000f22000c1e1900 */
[----:B---3--:R-:W-:-:S03]  /*0c30*/  @P4 LOP3.LUT R9, R9, R22, RZ, 0x3c, !PT ;  /* 0x0000001609094212 */ /* 0x008fc600078e3cff */
[----:B------:R-:W3:Y:S01]  /*0c40*/  @P6 LDG.E R22, desc[UR6][R14.64+0x120] ;  /* 0x000120060e166981 */ /* 0x000ee2000c1e1900 */
[----:B------:R-:W-:-:S03]  /*0c50*/  @P4 LOP3.LUT R4, R4, R21, RZ, 0x3c, !PT ;  /* 0x0000001504044212 */ /* 0x000fc600078e3cff */
[----:B------:R-:W3:Y:S01]  /*0c60*/  @P0 LDG.E R21, desc[UR6][R14.64+0x130] ;  /* 0x000130060e150981 */ /* 0x000ee2000c1e1900 */
[----:B------:R-:W-:Y:S02]  /*0c70*/  @P4 LOP3.LUT R5, R5, R24, RZ, 0x3c, !PT ;  /* 0x0000001805054212 */ /* 0x000fe400078e3cff */
[----:B------:R-:W-:Y:S01]  /*0c80*/  @P5 LOP3.LUT R4, R4, R17, RZ, 0x3c, !PT ;  /* 0x0000001104045212 */ /* 0x000fe200078e3cff */
[----:B------:R-:W3:Y:S01]  /*0c90*/  @P6 LDG.E R24, desc[UR6][R14.64+0x128] ;  /* 0x000128060e186981 */ /* 0x000ee2000c1e1900 */
[----:B------:R-:W-:-:S03]  /*0ca0*/  @P5 LOP3.LUT R3, R3, R26, RZ, 0x3c, !PT ;  /* 0x0000001a03035212 */ /* 0x000fc600078e3cff */
[----:B------:R-:W3:Y:S01]  /*0cb0*/  @P6 LDG.E R17, desc[UR6][R14.64+0x124] ;  /* 0x000124060e116981 */ /* 0x000ee2000c1e1900 */
[----:B------:R-:W-:-:S03]  /*0cc0*/  @P5 LOP3.LUT R9, R9, R28, RZ, 0x3c, !PT ;  /* 0x0000001c09095212 */ /* 0x000fc600078e3cff */
[----:B------:R-:W3:Y:S01]  /*0cd0*/  @P0 LDG.E R26, desc[UR6][R14.64+0x12c] ;  /* 0x00012c060e1a0981 */ /* 0x000ee2000c1e1900 */
[----:B------:R-:W-:-:S03]  /*0ce0*/  @P5 LOP3.LUT R8, R8, R23, RZ, 0x3c, !PT ;  /* 0x0000001708085212 */ /* 0x000fc600078e3cff */
[----:B------:R-:W3:Y:S04]  /*0cf0*/  @P0 LDG.E R28, desc[UR6][R14.64+0x13c] ;  /* 0x00013c060e1c0981 */ /* 0x000ee8000c1e1900 */
[----:B------:R-:W3:Y:S01]  /*0d00*/  @P0 LDG.E R23, desc[UR6][R14.64+0x138] ;  /* 0x000138060e170981 */ /* 0x000ee2000c1e1900 */
[----:B--2---:R-:W-:-:S03]  /*0d10*/  @P5 LOP3.LUT R5, R5, R18, RZ, 0x3c, !PT ;  /* 0x0000001205055212 */ /* 0x004fc600078e3cff */
[----:B------:R-:W2:Y:S01]  /*0d20*/  @P0 LDG.E R18, desc[UR6][R14.64+0x134] ;  /* 0x000134060e120981 */ /* 0x000ea2000c1e1900 */
[----:B------:R-:W-:-:S04]  /*0d30*/  UIADD3 UR4, UPT, UPT, UR4, 0x10, URZ ;  /* 0x0000001004047890 */ /* 0x000fc8000fffe0ff */
[----:B------:R-:W-:Y:S01]  /*0d40*/  UISETP.NE.AND UP0, UPT, UR4, 0x20, UPT ;  /* 0x000000200400788c */ /* 0x000fe2000bf05270 */
[----:B------:R-:W-:Y:S02]  /*0d50*/  @P6 LOP3.LUT R3, R3, R20, RZ, 0x3c, !PT ;  /* 0x0000001403036212 */ /* 0x000fe400078e3cff */
[----:B----4-:R-:W-:Y:S02]  /*0d60*/  @P6 LOP3.LUT R8, R8, R19, RZ, 0x3c, !PT ;  /* 0x0000001308086212 */ /* 0x010fe400078e3cff */
[----:B---3--:R-:W-:Y:S02]  /*0d70*/  @P6 LOP3.LUT R9, R9, R22, RZ, 0x3c, !PT ;  /* 0x0000001609096212 */ /* 0x008fe400078e3cff */
[----:B------:R-:W-:Y:S02]  /*0d80*/  @P0 LOP3.LUT R8, R8, R21, RZ, 0x3c, !PT ;  /* 0x0000001508080212 */ /* 0x000fe400078e3cff */
[----:B------:R-:W-:Y:S02]  /*0d90*/  @P6 LOP3.LUT R5, R5, R24, RZ, 0x3c, !PT ;  /* 0x0000001805056212 */ /* 0x000fe400078e3cff */
[----:B------:R-:W-:-:S02]  /*0da0*/  @P6 LOP3.LUT R4, R4, R17, RZ, 0x3c, !PT ;  /* 0x0000001104046212 */ /* 0x000fc400078e3cff */
[----:B------:R-:W-:Y:S02]  /*0db0*/  @P0 LOP3.LUT R3, R3, R26, RZ, 0x3c, !PT ;  /* 0x0000001a03030212 */ /* 0x000fe400078e3cff */
[----:B------:R-:W-:Y:S02]  /*0dc0*/  @P0 LOP3.LUT R5, R5, R28, RZ, 0x3c, !PT ;  /* 0x0000001c05050212 */ /* 0x000fe400078e3cff */
[----:B------:R-:W-:Y:S02]  /*0dd0*/  @P0 LOP3.LUT R4, R4, R23, RZ, 0x3c, !PT ;  /* 0x0000001704040212 */ /* 0x000fe400078e3cff */
[----:B--2---:R-:W-:Y:S01]  /*0de0*/  @P0 LOP3.LUT R9, R9, R18, RZ, 0x3c, !PT ;  /* 0x0000001209090212 */ /* 0x004fe200078e3cff */
[----:B------:R-:W-:Y:S06]  /*0df0*/  BRA.U UP0, `(.L_x_22) ;  /* 0xfffffff500487547 */ /* 0x000fec000b83ffff */
[----:B------:R-:W-:-:S05]  /*0e00*/  VIADD R2, R2, 0x1 ;  /* 0x0000000102027836 */ /* 0x000fca0000000000 */
[----:B------:R-:W-:-:S13]  /*0e10*/  ISETP.NE.AND P0, PT, R2, 0x5, PT ;  /* 0x000000050200780c */ /* 0x000fda0003f05270 */
[----:B------:R-:W-:Y:S05]  /*0e20*/  @P0 BRA `(.L_x_23) ;  /* 0xfffffff400300947 */ /* 0x000fea000383ffff */
[----:B------:R-:W-:Y:S01]  /*0e30*/  LOP3.LUT R2, R12, 0x3, RZ, 0xc0, !PT ;  /* 0x000000030c027812 */ /* 0x000fe200078ec0ff */
[----:B------:R0:W-:Y:S03]  /*0e40*/  STL.64 [R1+0x8], R8 ;  /* 0x0000080801007387 */ /* 0x0001e60000100a00 */
[----:B------:R-:W-:Y:S01]  /*0e50*/  ISETP.NE.U32.AND P0, PT, R2, 0x1, PT ;  /* 0x000000010200780c */ /* 0x000fe20003f05070 */
[----:B------:R0:W-:Y:S03]  /*0e60*/  STL.64 [R1+0x10], R4 ;  /* 0x0000100401007387 */ /* 0x0001e60000100a00 */
[----:B------:R-:W-:Y:S01]  /*0e70*/  ISETP.NE.AND.EX P0, PT, RZ, RZ, PT, P0 ;  /* 0x000000ffff00720c */ /* 0x000fe20003f05300 */
[----:B------:R0:W-:-:S12]  /*0e80*/  STL [R1+0x4], R3 ;  /* 0x0000040301007387 */ /* 0x0001d80000100800 */
[----:B0-----:R-:W-:Y:S05]  /*0e90*/  @!P0 BRA `(.L_x_21) ;  /* 0x0000001400f08947 */ /* 0x001fea0003800000 */
[----:B------:R-:W-:Y:S01]  /*0ea0*/  UMOV UR4, URZ ;  /* 0x000000ff00047c82 */ /* 0x000fe20008000000 */
[----:B------:R-:W-:Y:S01]  /*0eb0*/  CS2R R2, SRZ ;  /* 0x0000000000027805 */ /* 0x000fe2000001ff00 */
[----:B------:R-:W-:Y:S01]  /*0ec0*/  IMAD.MOV.U32 R4, RZ, RZ, RZ ;  /* 0x000000ffff047224 */ /* 0x000fe200078e00ff */
[----:B------:R-:W-:Y:S01]  /*0ed0*/  CS2R R8, SRZ ;  /* 0x0000000000087805 */ /* 0x000fe2000001ff00 */
[----:B------:R-:W-:-:S07]  /*0ee0*/  IMAD.U32 R5, RZ, RZ, UR4 ;  /* 0x00000004ff057e24 */ /* 0x000fce000f8e00ff */
.L_x_25:
[----:B------:R-:W-:-:S06]  /*0ef0*/  IMAD R16, R2, 0x4, R1 ;  /* 0x0000000402107824 */ /* 0x000fcc00078e0201 */
[----:B------:R-:W5:Y:S01]  /*0f00*/  LDL R16, [R16+0x4] ;  /* 0x0000040010107983 */ /* 0x000f620000100800 */
[----:B------:R-:W-:-:S05]  /*0f10*/  UMOV UR4, URZ ;  /* 0x000000ff00047c82 */ /* 0x000fca0008000000 */
.L_x_24:
        /* <DEDUP_REMOVED lines=180> */
[----:B------:R0:W-:Y:S03]  /*1a60*/  STL [R1+0x4], R3 ;  /* 0x0000040301007387 */ /* 0x0001e60000100800 */
[----:B------:R-:W-:Y:S01]  /*1a70*/  ISETP.NE.AND.EX P0, PT, RZ, RZ, PT, P0 ;  /* 0x000000ffff00720c */ /* 0x000fe20003f05300 */
[----:B------:R0:W-:-:S12]  /*1a80*/  STL.64 [R1+0x10], R4 ;  /* 0x0000100401007387 */ /* 0x0001d80000100a00 */
[----:B0-----:R-:W-:Y:S05]  /*1a90*/  @P0 BRA `(.L_x_21) ;  /* 0x0000000800f00947 */ /* 0x001fea0003800000 */
[----:B------:R-:W-:Y:S01]  /*1aa0*/  UMOV UR4, URZ ;  /* 0x000000ff00047c82 */ /* 0x000fe20008000000 */
[----:B------:R-:W-:Y:S01]  /*1ab0*/  CS2R R2, SRZ ;  /* 0x0000000000027805 */ /* 0x000fe2000001ff00 */
[----:B------:R-:W-:Y:S01]  /*1ac0*/  IMAD.MOV.U32 R4, RZ, RZ, RZ ;  /* 0x000000ffff047224 */ /* 0x000fe200078e00ff */
[----:B------:R-:W-:Y:S01]  /*1ad0*/  CS2R R8, SRZ ;  /* 0x0000000000087805 */ /* 0x000fe2000001ff00 */
[----:B------:R-:W-:-:S07]  /*1ae0*/  IMAD.U32 R5, RZ, RZ, UR4 ;  /* 0x00000004ff057e24 */ /* 0x000fce000f8e00ff */
.L_x_27:
[----:B------:R-:W-:-:S06]  /*1af0*/  IMAD R16, R2, 0x4, R1 ;  /* 0x0000000402107824 */ /* 0x000fcc00078e0201 */
[----:B------:R-:W5:Y:S01]  /*1b00*/  LDL R16, [R16+0x4] ;  /* 0x0000040010107983 */ /* 0x000f620000100800 */
[----:B------:R-:W-:-:S05]  /*1b10*/  UMOV UR4, URZ ;  /* 0x000000ff00047c82 */ /* 0x000fca0008000000 */
.L_x_26:
        /* <DEDUP_REMOVED lines=177> */
[----:B------:R0:W-:Y:S04]  /*2630*/  STL.64 [R1+0x8], R8 ;  /* 0x0000080801007387 */ /* 0x0001e80000100a00 */
[----:B------:R0:W-:Y:S04]  /*2640*/  STL [R1+0x4], R3 ;  /* 0x0000040301007387 */ /* 0x0001e80000100800 */
[----:B------:R0:W-:Y:S02]  /*2650*/  STL.64 [R1+0x10], R4 ;  /* 0x0000100401007387 */ /* 0x0001e40000100a00 */
.L_x_21:
[----:B------:R-:W-:Y:S05]  /*2660*/  BSYNC.RECONVERGENT B1 ;  /* 0x0000000000017941 */ /* 0x000fea0003800200 */
.L_x_20:
[C---:B------:R-:W-:Y:S01]  /*2670*/  ISETP.GT.U32.AND P0, PT, R12.reuse, 0x3, PT ;  /* 0x000000030c00780c */ /* 0x040fe20003f04070 */
[----:B------:R-:W-:Y:S01]  /*2680*/  VIADD R13, R13, 0x1 ;  /* 0x000000010d0d7836 */ /* 0x000fe20000000000 */
[--C-:B------:R-:W-:Y:S02]  /*2690*/  SHF.R.U64 R12, R12, 0x2, R7.reuse ;  /* 0x000000020c0c7819 */ /* 0x100fe40000001207 */
[----:B------:R-:W-:Y:S02]  /*26a0*/  ISETP.GT.U32.AND.EX P0, PT, R7, RZ, PT, P0 ;  /* 0x000000ff0700720c */ /* 0x000fe40003f04100 */
[----:B------:R-:W-:-:S11]  /*26b0*/  SHF.R.U32.HI R7, RZ, 0x2, R7 ;  /* 0x00000002ff077819 */ /* 0x000fd60000011607 */
[----:B------:R-:W-:Y:S05]  /*26c0*/  @P0 BRA `(.L_x_28) ;  /* 0xffffffd800e00947 */ /* 0x000fea000383ffff */
.L_x_19:
[----:B------:R-:W-:Y:S05]  /*26d0*/  BSYNC.RECONVERGENT B0 ;  /* 0x0000000000007941 */ /* 0x000fea0003800200 */
.L_x_18:
[----:B0-----:R-:W0:Y:S01]  /*26e0*/  LDC.64 R8, c[0x0][0x390] ;  /* 0x0000e400ff087b82 */ /* 0x001e220000000a00 */
[----:B------:R-:W-:Y:S01]  /*26f0*/  SHF.R.U32.HI R2, RZ, 0x2, R3 ;  /* 0x00000002ff027819 */ /* 0x000fe20000011603 */
[----:B------:R-:W1:Y:S03]  /*2700*/  LDCU.64 UR4, c[0x0][0x380] ;  /* 0x00007000ff0477ac */ /* 0x000e660008000a00 */
[----:B------:R-:W-:Y:S01]  /*2710*/  LOP3.LUT R2, R2, R3, RZ, 0x3c, !PT ;  /* 0x0000000302027212 */ /* 0x000fe200078e3cff */
[----:B------:R-:W-:-:S04]  /*2720*/  IMAD.SHL.U32 R3, R5, 0x10, RZ ;  /* 0x0000001005037824 */ /* 0x000fc800078e00ff */
[----:B------:R-:W-:-:S05]  /*2730*/  IMAD.SHL.U32 R4, R2, 0x2, RZ ;  /* 0x0000000202047824 */ /* 0x000fca00078e00ff */
[----:B------:R-:W-:Y:S01]  /*2740*/  LOP3.LUT R4, R2, R4, R3, 0x96, !PT ;  /* 0x0000000402047212 */ /* 0x000fe200078e9603 */
[----:B------:R-:W-:-:S03]  /*2750*/  IMAD.MOV.U32 R3, RZ, RZ, 0x2f800000 ;  /* 0x2f800000ff037424 */ /* 0x000fc600078e00ff */
[----:B------:R-:W-:Y:S02]  /*2760*/  LOP3.LUT R4, R4, R5, RZ, 0x3c, !PT ;  /* 0x0000000504047212 */ /* 0x000fe400078e3cff */
[----:B-1----:R-:W-:Y:S02]  /*2770*/  IADD3 R6, P1, PT, R6, UR4, RZ ;  /* 0x0000000406067c10 */ /* 0x002fe4000ff3e0ff */
[----:B0-----:R-:W-:Y:S02]  /*2780*/  LOP3.LUT R8, R8, 0xaad26b49, RZ, 0x3c, !PT ;  /* 0xaad26b4908087812 */ /* 0x001fe400078e3cff */
[----:B------:R-:W-:Y:S02]  /*2790*/  LOP3.LUT R9, R9, 0xf7dcefdd, RZ, 0x3c, !PT ;  /* 0xf7dcefdd09097812 */ /* 0x000fe400078e3cff */
[----:B------:R-:W-:Y:S01]  /*27a0*/  IADD3.X R7, PT, PT, R0, UR5, RZ, P1, !PT ;  /* 0x0000000500077c10 */ /* 0x000fe20008ffe4ff */
[----:B------:R-:W-:Y:S02]  /*27b0*/  IMAD R8, R8, 0x4182bed5, RZ ;  /* 0x4182bed508087824 */ /* 0x000fe400078e02ff */
[----:B------:R-:W-:-:S05]  /*27c0*/  IMAD R9, R9, -0x658354e5, RZ ;  /* 0x9a7cab1b09097824 */ /* 0x000fca00078e02ff */
[----:B------:R-:W-:-:S04]  /*27d0*/  IADD3 R9, PT, PT, R8, 0x64f0c9, R9 ;  /* 0x0064f0c908097810 */ /* 0x000fc80007ffe009 */
[----:B------:R-:W-:-:S04]  /*27e0*/  IADD3 R4, PT, PT, R9, 0x587c5, R4 ;  /* 0x000587c509047810 */ /* 0x000fc80007ffe004 */
[----:B------:R-:W-:-:S05]  /*27f0*/  I2FP.F32.U32 R4, R4 ;  /* 0x0000000400047245 */ /* 0x000fca0000201000 */
[----:B------:R-:W-:-:S05]  /*2800*/  FFMA R4, R4, R3, 1.1641532182693481445e-10 ;  /* 0x2f00000004047423 */ /* 0x000fca0000000003 */
[----:B------:R-:W-:-:S04]  /*2810*/  FSETP.GEU.AND P0, PT, R4, 0.30000001192092895508, PT ;  /* 0x3e99999a0400780b */ /* 0x000fc80003f0e000 */
[----:B------:R-:W-:-:S05]  /*2820*/  SEL R3, RZ, 0x1, P0 ;  /* 0x00000001ff037807 */ /* 0x000fca0000000000 */
[----:B------:R-:W-:Y:S01]  /*2830*/  STG.E.U8 desc[UR6][R6.64], R3 ;  /* 0x0000000306007986 */ /* 0x000fe2000c101106 */
[----:B------:R-:W-:Y:S05]  /*2840*/  EXIT ;  /* 0x000000000000794d */ /* 0x000fea0003800000 */
.L_x_29:
        /* <DEDUP_REMOVED lines=11> */
.L_x_32:


//--------------------- .nv.global.init           --------------------------
	.section	.nv.global.init,"aw",@progbits
	.align	4
.nv.global.init:
	.type		mrg32k3aM1SubSeq,@object
	.size		mrg32k3aM1SubSeq,(mrg32k3aM2SubSeq - mrg32k3aM1SubSeq)
mrg32k3aM1SubSeq:
        /*0000*/ 	.byte	0x0b, 0xcc, 0xee, 0x04, 0x73, 0x29, 0x8b, 0x6f, 0xf6, 0x53, 0x03, 0xf6, 0x23, 0xf6, 0xea, 0xda
        /* <DEDUP_REMOVED lines=125> */
	.type		mrg32k3aM2SubSeq,@object
	.size		mrg32k3aM2SubSeq,(mrg32k3aM1 - mrg32k3aM2SubSeq)
mrg32k3aM2SubSeq:
        /* <DEDUP_REMOVED lines=126> */
	.type		mrg32k3aM1,@object
	.size		mrg32k3aM1,(mrg32k3aM1Seq - mrg32k3aM1)
mrg32k3aM1:
        /* <DEDUP_REMOVED lines=144> */
	.type		mrg32k3aM1Seq,@object
	.size		mrg32k3aM1Seq,(mrg32k3aM2 - mrg32k3aM1Seq)
mrg32k3aM1Seq:
        /* <DEDUP_REMOVED lines=144> */
	.type		mrg32k3aM2,@object
	.size		mrg32k3aM2,(mrg32k3aM2Seq - mrg32k3aM2)
mrg32k3aM2:
        /* <DEDUP_REMOVED lines=144> */
	.type		mrg32k3aM2Seq,@object
	.size		mrg32k3aM2Seq,(precalc_xorwow_matrix - mrg32k3aM2Seq)
mrg32k3aM2Seq:
        /* <DEDUP_REMOVED lines=144> */
	.type		precalc_xorwow_matrix,@object
	.size		precalc_xorwow_matrix,(precalc_xorwow_offset_matrix - precalc_xorwow_matrix)
precalc_xorwow_matrix:
        /* <DEDUP_REMOVED lines=6400> */
	.type		precalc_xorwow_offset_matrix,@object
	.size		precalc_xorwow_offset_matrix,(.L_1 - precalc_xorwow_offset_matrix)
precalc_xorwow_offset_matrix:
        /* <DEDUP_REMOVED lines=6400> */
.L_1:


//--------------------- .nv.shared._Z22gameOfLifeKernelSharedPKhPhii --------------------------
	.section	.nv.shared._Z22gameOfLifeKernelSharedPKhPhii,"aw",@nobits
	.sectionflags	@""
.nv.shared._Z22gameOfLifeKernelSharedPKhPhii:
	.zero		1348


//--------------------- .nv.shared.reserved.0     --------------------------
	.section	.nv.shared.reserved.0,"aw",@nobits
	.weak		__nv_reservedSMEM_offset_0_alias
	.size		__nv_reservedSMEM_offset_0_alias, 0, 64
	.other		__nv_reservedSMEM_offset_0_alias,@"STO_CUDA_RESERVED_SHARED STV_DEFAULT"
__nv_reservedSMEM_offset_0_alias:
	.zero		0
	.zero		64


//--------------------- .nv.constant0._Z22gameOfLifeKernelSharedPKhPhii --------------------------
	.section	.nv.constant0._Z22gameOfLifeKernelSharedPKhPhii,"a",@progbits
	.sectionflags	@""
	.align	4
.nv.constant0._Z22gameOfLifeKernelSharedPKhPhii:
	.zero		920


//--------------------- .nv.constant0._Z16gameOfLifeKernelPKhPhii --------------------------
	.section	.nv.constant0._Z16gameOfLifeKernelPKhPhii,"a",@progbits
	.sectionflags	@""
	.align	4
.nv.constant0._Z16gameOfLifeKernelPKhPhii:
	.zero		920


//--------------------- .nv.constant0._Z14initGridKernelPhiim --------------------------
	.section	.nv.constant0._Z14initGridKernelPhiim,"a",@progbits
	.sectionflags	@""
	.align	4
.nv.constant0._Z14initGridKernelPhiim:
	.zero		920


//--------------------- SYMBOLS --------------------------

	.type		.nv.reservedSmem.offset0,@object
	.size		.nv.reservedSmem.offset0,0x4
	.type		.nv.reservedSmem.cap,@object
	.size		.nv.reservedSmem.cap,0x4
